	.target	sm_90a

	.elftype	@"ET_EXEC"


//--------------------- .note.nv.tkinfo           --------------------------
	.section	.note.nv.tkinfo,"",@"SHT_NOTE"
	.sectionflags	@"SHF_NOTE_NV_TKINFO"
	.tkinfo
        /*0018*/ 	.word	0x00000002
        /*0030*/ 	.string	""
        /*0030*/ 	.string	"ptxas"
        /*0030*/ 	.string	"Cuda compilation tools, release 13.0, V13.0.88"
        /*0030*/ 	.string	"Build cuda_13.0.r13.0/compiler.36424714_0"
        /*0030*/ 	.string	"-arch sm_90a -m 64 "



//--------------------- .note.nv.cuinfo           --------------------------
	.section	.note.nv.cuinfo,"",@"SHT_NOTE"
	.sectionflags	@"SHF_NOTE_NV_CUINFO"
        /*0018*/ 	.short	0x0002
        /*001a*/ 	.short	0x005a
        /*001c*/ 	.short	0x0082
	.zero		2


//--------------------- .nv.info                  --------------------------
	.section	.nv.info,"",@"SHT_CUDA_INFO"
	.align	4


	//----- nvinfo : EIATTR_REGCOUNT
	.align		4
        /*0000*/ 	.byte	0x04, 0x2f
        /*0002*/ 	.short	(.L_15 - .L_14)
	.align		4
.L_14:
        /*0004*/ 	.word	index@(_ZN7cutlass13device_kernelINS_4gemm6kernel13GemmUniversalIN4cute5tupleIJiiiiEEENS1_10collective13CollectiveMmaINS1_34MainloopSm90TmaGmmaWarpSpecializedILi2ENS5_IJNS4_1CILi2EEENSA_ILi1EEESC_EEENS1_35KernelTmaWarpSpecializedCooperativeEEENS5_IJNSA_ILi128EEENSA_ILi256EEESH_EEEaNS5_IJlSC_lEEEaSJ_NS4_8TiledMMAINS4_8MMA_AtomIJNS4_4SM904GMMA27MMA_64x256x32_S32S8S8_SS_TNEEEENS4_6LayoutISD_NS5_IJSC_NSA_ILi0EEESR_EEEEENS5_IJNS4_10UnderscoreESU_SU_EEEEENS4_13SM90_TMA_LOADENS4_14ComposedLayoutINS4_7SwizzleILi3ELi4ELi3EEENS4_18smem_ptr_flag_bitsILi8EEENSQ_INS5_IJNSA_ILi8EEESG_EEENS5_IJSG_SC_EEEEEEEvNS4_8identityENS4_23SM90_TMA_LOAD_MULTICASTES17_vS18_EENS_8epilogue10collective6detail29Sm90TmaWarpSpecializedAdapterINS1C_15DefaultEpilogueIaSJ_SJ_NS1B_6thread17LinearCombinationIaLi1EiiLNS1G_9ScaleType4KindE0ELNS_15FloatRoundStyleE2EaEENS1_15EpilogueDefaultEEEEEvvEEEEvNT_6ParamsE)
        /*0008*/ 	.word	0x000000a8


	//----- nvinfo : EIATTR_FRAME_SIZE
	.align		4
.L_15:
        /*000c*/ 	.byte	0x04, 0x11
        /*000e*/ 	.short	(.L_17 - .L_16)
	.align		4
.L_16:
        /*0010*/ 	.word	index@(_ZN7cutlass13device_kernelINS_4gemm6kernel13GemmUniversalIN4cute5tupleIJiiiiEEENS1_10collective13CollectiveMmaINS1_34MainloopSm90TmaGmmaWarpSpecializedILi2ENS5_IJNS4_1CILi2EEENSA_ILi1EEESC_EEENS1_35KernelTmaWarpSpecializedCooperativeEEENS5_IJNSA_ILi128EEENSA_ILi256EEESH_EEEaNS5_IJlSC_lEEEaSJ_NS4_8TiledMMAINS4_8MMA_AtomIJNS4_4SM904GMMA27MMA_64x256x32_S32S8S8_SS_TNEEEENS4_6LayoutISD_NS5_IJSC_NSA_ILi0EEESR_EEEEENS5_IJNS4_10UnderscoreESU_SU_EEEEENS4_13SM90_TMA_LOADENS4_14ComposedLayoutINS4_7SwizzleILi3ELi4ELi3EEENS4_18smem_ptr_flag_bitsILi8EEENSQ_INS5_IJNSA_ILi8EEESG_EEENS5_IJSG_SC_EEEEEEEvNS4_8identityENS4_23SM90_TMA_LOAD_MULTICASTES17_vS18_EENS_8epilogue10collective6detail29Sm90TmaWarpSpecializedAdapterINS1C_15DefaultEpilogueIaSJ_SJ_NS1B_6thread17LinearCombinationIaLi1EiiLNS1G_9ScaleType4KindE0ELNS_15FloatRoundStyleE2EaEENS1_15EpilogueDefaultEEEEEvvEEEEvNT_6ParamsE)
        /*0014*/ 	.word	0x00000000


	//----- nvinfo : EIATTR_MIN_STACK_SIZE
	.align		4
.L_17:
        /*0018*/ 	.byte	0x04, 0x12
        /*001a*/ 	.short	(.L_19 - .L_18)
	.align		4
.L_18:
        /*001c*/ 	.word	index@(_ZN7cutlass13device_kernelINS_4gemm6kernel13GemmUniversalIN4cute5tupleIJiiiiEEENS1_10collective13CollectiveMmaINS1_34MainloopSm90TmaGmmaWarpSpecializedILi2ENS5_IJNS4_1CILi2EEENSA_ILi1EEESC_EEENS1_35KernelTmaWarpSpecializedCooperativeEEENS5_IJNSA_ILi128EEENSA_ILi256EEESH_EEEaNS5_IJlSC_lEEEaSJ_NS4_8TiledMMAINS4_8MMA_AtomIJNS4_4SM904GMMA27MMA_64x256x32_S32S8S8_SS_TNEEEENS4_6LayoutISD_NS5_IJSC_NSA_ILi0EEESR_EEEEENS5_IJNS4_10UnderscoreESU_SU_EEEEENS4_13SM90_TMA_LOADENS4_14ComposedLayoutINS4_7SwizzleILi3ELi4ELi3EEENS4_18smem_ptr_flag_bitsILi8EEENSQ_INS5_IJNSA_ILi8EEESG_EEENS5_IJSG_SC_EEEEEEEvNS4_8identityENS4_23SM90_TMA_LOAD_MULTICASTES17_vS18_EENS_8epilogue10collective6detail29Sm90TmaWarpSpecializedAdapterINS1C_15DefaultEpilogueIaSJ_SJ_NS1B_6thread17LinearCombinationIaLi1EiiLNS1G_9ScaleType4KindE0ELNS_15FloatRoundStyleE2EaEENS1_15EpilogueDefaultEEEEEvvEEEEvNT_6ParamsE)
        /*0020*/ 	.word	0x00000000
.L_19:


//--------------------- .nv.compat                --------------------------
	.section	.nv.compat,"",@"SHT_CUDA_COMPAT_INFO"
	.align	4
        /*0000*/ 	.byte	0x02, 0x09, 0x01, 0x00, 0x02, 0x02, 0x04, 0x00, 0x02, 0x05, 0x05, 0x00, 0x03, 0x07, 0x01, 0x01
        /*0010*/ 	.byte	0x02, 0x03, 0x01, 0x00, 0x02, 0x06, 0x01, 0x00, 0x04, 0x0b, 0x08, 0x00, 0x00, 0x00, 0x00, 0x00
        /*0020*/ 	.byte	0x00, 0x00, 0x00, 0x00


//--------------------- .nv.info._ZN7cutlass13device_kernelINS_4gemm6kernel13GemmUniversalIN4cute5tupleIJiiiiEEENS1_10collective13CollectiveMmaINS1_34MainloopSm90TmaGmmaWarpSpecializedILi2ENS5_IJNS4_1CILi2EEENSA_ILi1EEESC_EEENS1_35KernelTmaWarpSpecializedCooperativeEEENS5_IJNSA_ILi128EEENSA_ILi256EEESH_EEEaNS5_IJlSC_lEEEaSJ_NS4_8TiledMMAINS4_8MMA_AtomIJNS4_4SM904GMMA27MMA_64x256x32_S32S8S8_SS_TNEEEENS4_6LayoutISD_NS5_IJSC_NSA_ILi0EEESR_EEEEENS5_IJNS4_10UnderscoreESU_SU_EEEEENS4_13SM90_TMA_LOADENS4_14ComposedLayoutINS4_7SwizzleILi3ELi4ELi3EEENS4_18smem_ptr_flag_bitsILi8EEENSQ_INS5_IJNSA_ILi8EEESG_EEENS5_IJSG_SC_EEEEEEEvNS4_8identityENS4_23SM90_TMA_LOAD_MULTICASTES17_vS18_EENS_8epilogue10collective6detail29Sm90TmaWarpSpecializedAdapterINS1C_15DefaultEpilogueIaSJ_SJ_NS1B_6thread17LinearCombinationIaLi1EiiLNS1G_9ScaleType4KindE0ELNS_15FloatRoundStyleE2EaEENS1_15EpilogueDefaultEEEEEvvEEEEvNT_6ParamsE --------------------------
	.section	.nv.info._ZN7cutlass13device_kernelINS_4gemm6kernel13GemmUniversalIN4cute5tupleIJiiiiEEENS1_10collective13CollectiveMmaINS1_34MainloopSm90TmaGmmaWarpSpecializedILi2ENS5_IJNS4_1CILi2EEENSA_ILi1EEESC_EEENS1_35KernelTmaWarpSpecializedCooperativeEEENS5_IJNSA_ILi128EEENSA_ILi256EEESH_EEEaNS5_IJlSC_lEEEaSJ_NS4_8TiledMMAINS4_8MMA_AtomIJNS4_4SM904GMMA27MMA_64x256x32_S32S8S8_SS_TNEEEENS4_6LayoutISD_NS5_IJSC_NSA_ILi0EEESR_EEEEENS5_IJNS4_10UnderscoreESU_SU_EEEEENS4_13SM90_TMA_LOADENS4_14ComposedLayoutINS4_7SwizzleILi3ELi4ELi3EEENS4_18smem_ptr_flag_bitsILi8EEENSQ_INS5_IJNSA_ILi8EEESG_EEENS5_IJSG_SC_EEEEEEEvNS4_8identityENS4_23SM90_TMA_LOAD_MULTICASTES17_vS18_EENS_8epilogue10collective6detail29Sm90TmaWarpSpecializedAdapterINS1C_15DefaultEpilogueIaSJ_SJ_NS1B_6thread17LinearCombinationIaLi1EiiLNS1G_9ScaleType4KindE0ELNS_15FloatRoundStyleE2EaEENS1_15EpilogueDefaultEEEEEvvEEEEvNT_6ParamsE,"",@"SHT_CUDA_INFO"
	.sectionflags	@""
	.align	4


	//----- nvinfo : EIATTR_CUDA_API_VERSION
	.align		4
        /*0000*/ 	.byte	0x04, 0x37
        /*0002*/ 	.short	(.L_21 - .L_20)
.L_20:
        /*0004*/ 	.word	0x00000082


	//----- nvinfo : EIATTR_KPARAM_INFO
	.align		4
.L_21:
        /*0008*/ 	.byte	0x04, 0x17
        /*000a*/ 	.short	(.L_23 - .L_22)
.L_22:
        /*000c*/ 	.word	0x00000000
        /*0010*/ 	.short	0x0000
        /*0012*/ 	.short	0x0070
        /*0014*/ 	.byte	0x00, 0xf0, 0x01, 0x10


	//----- nvinfo : EIATTR_SPARSE_MMA_MASK
	.align		4
.L_23:
        /*0018*/ 	.byte	0x03, 0x50
        /*001a*/ 	.short	0x0000


	//----- nvinfo : EIATTR_MAXREG_COUNT
	.align		4
        /*001c*/ 	.byte	0x03, 0x1b
        /*001e*/ 	.short	0x00a8


	//----- nvinfo : EIATTR_NUM_BARRIERS
	.align		4
        /*0020*/ 	.byte	0x02, 0x4c
        /*0022*/ 	.byte	0x01
	.zero		1


	//----- nvinfo : EIATTR_EXTERNS
	.align		4
        /*0024*/ 	.byte	0x04, 0x0f
        /*0026*/ 	.short	(.L_25 - .L_24)


	//   ....[0]....
	.align		4
.L_24:
        /*0028*/ 	.word	index@(__assertfail)


	//----- nvinfo : EIATTR_MERCURY_ISA_VERSION
	.align		4
.L_25:
        /*002c*/ 	.byte	0x03, 0x5f
        /*002e*/ 	.short	0x0101


	//----- nvinfo : EIATTR_INT_WARP_WIDE_INSTR_OFFSETS
	.align		4
        /*0030*/ 	.byte	0x04, 0x31
        /*0032*/ 	.short	(.L_27 - .L_26)


	//   ....[0]....
.L_26:
        /*0034*/ 	.word	0x00000440


	//   ....[1]....
        /*0038*/ 	.word	0x00000470


	//   ....[2]....
        /*003c*/ 	.word	0x00000630


	//   ....[3]....
        /*0040*/ 	.word	0x00002010


	//----- nvinfo : EIATTR_COOP_GROUP_MASK_REGIDS
	.align		4
.L_27:
        /*0044*/ 	.byte	0x04, 0x29
        /*0046*/ 	.short	(.L_29 - .L_28)


	//   ....[0]....
.L_28:
        /*0048*/ 	.word	0xffffffff


	//   ....[1]....
        /*004c*/ 	.word	0xffffffff


	//   ....[2]....
        /*0050*/ 	.word	0xffffffff


	//   ....[3]....
        /*0054*/ 	.word	0xffffffff


	//   ....[4]....
        /*0058*/ 	.word	0xffffffff


	//   ....[5]....
        /*005c*/ 	.word	0xffffffff


	//----- nvinfo : EIATTR_COOP_GROUP_INSTR_OFFSETS
	.align		4
.L_29:
        /*0060*/ 	.byte	0x04, 0x28
        /*0062*/ 	.short	(.L_31 - .L_30)


	//   ....[0]....
.L_30:
        /*0064*/ 	.word	0x00000060


	//   ....[1]....
        /*0068*/ 	.word	0x00000070


	//   ....[2]....
        /*006c*/ 	.word	0x00000130


	//   ....[3]....
        /*0070*/ 	.word	0x00000290


	//   ....[4]....
        /*0074*/ 	.word	0x000007b0


	//   ....[5]....
        /*0078*/ 	.word	0x000011f0


	//----- nvinfo : EIATTR_REG_RECONFIG
	.align		4
.L_31:
        /*007c*/ 	.byte	0x01, 0x54
	.zero		2


	//----- nvinfo : EIATTR_SYSCALL_OFFSETS
	.align		4
        /*0080*/ 	.byte	0x04, 0x46
        /*0082*/ 	.short	(.L_33 - .L_32)


	//   ....[0]....
.L_32:
        /*0084*/ 	.word	0x000013b0


	//----- nvinfo : EIATTR_MBARRIER_INSTR_OFFSETS
	.align		4
.L_33:
        /*0088*/ 	.byte	0x04, 0x39
        /*008a*/ 	.short	(.L_35 - .L_34)


	//   ....[0]....
.L_34:
        /*008c*/ 	.word	0x00000230
        /*0090*/ 	.word	0x000000ff
        /*0094*/ 	.word	0x00000000
        /*0098*/ 	.short	0x0100
        /*009a*/ 	.byte	0x08
	.zero		1


	//   ....[1]....
        /*009c*/ 	.word	0x00000240
        /*00a0*/ 	.word	0x000000ff
        /*00a4*/ 	.word	0x00000010
        /*00a8*/ 	.short	0x0100
        /*00aa*/ 	.byte	0x08
	.zero		1


	//   ....[2]....
        /*00ac*/ 	.word	0x00000250
        /*00b0*/ 	.word	0x000000ff
        /*00b4*/ 	.word	0x00000008
        /*00b8*/ 	.short	0x0100
        /*00ba*/ 	.byte	0x08
	.zero		1


	//   ....[3]....
        /*00bc*/ 	.word	0x00000260
        /*00c0*/ 	.word	0x000000ff
        /*00c4*/ 	.word	0x00000018
        /*00c8*/ 	.short	0x0100
        /*00ca*/ 	.byte	0x08
	.zero		1


	//   ....[4]....
        /*00cc*/ 	.word	0x000006b0
        /*00d0*/ 	.word	0x000000ff
        /*00d4*/ 	.word	0x00000030
        /*00d8*/ 	.short	0x0100
        /*00da*/ 	.byte	0x06
	.zero		1


	//   ....[5]....
        /*00dc*/ 	.word	0x00000740
        /*00e0*/ 	.word	0x000000ff
        /*00e4*/ 	.word	0x00000038
        /*00e8*/ 	.short	0x0100
        /*00ea*/ 	.byte	0x06
	.zero		1


	//   ....[6]....
        /*00ec*/ 	.word	0x00001480
        /*00f0*/ 	.word	0x00000003
        /*00f4*/ 	.word	0x00000000
        /*00f8*/ 	.short	0x010a
        /*00fa*/ 	.byte	0x3f
	.zero		1


	//   ....[7]....
        /*00fc*/ 	.word	0x000014c0
        /*0100*/ 	.word	0x00000003
        /*0104*/ 	.word	0x00000000
        /*0108*/ 	.short	0x010a
        /*010a*/ 	.byte	0x3f
	.zero		1


	//   ....[8]....
        /*010c*/ 	.word	0x00001a50
        /*0110*/ 	.word	0x00000005
        /*0114*/ 	.word	0x00000000
        /*0118*/ 	.short	0x010a
        /*011a*/ 	.byte	0x3f
	.zero		1


	//   ....[9]....
        /*011c*/ 	.word	0x00001a90
        /*0120*/ 	.word	0x00000005
        /*0124*/ 	.word	0x00000000
        /*0128*/ 	.short	0x010a
        /*012a*/ 	.byte	0x3f
	.zero		1


	//   ....[10]....
        /*012c*/ 	.word	0x00001eb0
        /*0130*/ 	.word	0x00000005
        /*0134*/ 	.word	0x00000000
        /*0138*/ 	.short	0x0101
        /*013a*/ 	.byte	0x3f
	.zero		1


	//   ....[11]....
        /*013c*/ 	.word	0x00002090
        /*0140*/ 	.word	0x00000003
        /*0144*/ 	.word	0x00000000
        /*0148*/ 	.short	0x0101
        /*014a*/ 	.byte	0x3f
	.zero		1


	//   ....[12]....
        /*014c*/ 	.word	0x000095b0
        /*0150*/ 	.word	0x00000014
        /*0154*/ 	.word	0x00000010
        /*0158*/ 	.short	0x010a
        /*015a*/ 	.byte	0x3f
	.zero		1


	//   ....[13]....
        /*015c*/ 	.word	0x00009a30
        /*0160*/ 	.word	0x00000005
        /*0164*/ 	.word	0x00000038
        /*0168*/ 	.short	0x0101
        /*016a*/ 	.byte	0x3f
	.zero		1


	//   ....[14]....
        /*016c*/ 	.word	0x0000a150
        /*0170*/ 	.word	0x00000007
        /*0174*/ 	.word	0x00000000
        /*0178*/ 	.short	0x010a
        /*017a*/ 	.byte	0x3f
	.zero		1


	//   ....[15]....
        /*017c*/ 	.word	0x0000a1d0
        /*0180*/ 	.word	0x00000003
        /*0184*/ 	.word	0x00000000
        /*0188*/ 	.short	0x010a
        /*018a*/ 	.byte	0x3f
	.zero		1


	//   ....[16]....
        /*018c*/ 	.word	0x0000a230
        /*0190*/ 	.word	0x00000003
        /*0194*/ 	.word	0x00000000
        /*0198*/ 	.short	0x010a
        /*019a*/ 	.byte	0x3f
	.zero		1


	//   ....[17]....
        /*019c*/ 	.word	0x0000a280
        /*01a0*/ 	.word	0x00000005
        /*01a4*/ 	.word	0x00000000
        /*01a8*/ 	.short	0x010a
        /*01aa*/ 	.byte	0x3f
	.zero		1


	//   ....[18]....
        /*01ac*/ 	.word	0x0000a350
        /*01b0*/ 	.word	0x00000014
        /*01b4*/ 	.word	0x00000010
        /*01b8*/ 	.short	0x010a
        /*01ba*/ 	.byte	0x3f
	.zero		1


	//   ....[19]....
        /*01bc*/ 	.word	0x0000a420
        /*01c0*/ 	.word	0x00000007
        /*01c4*/ 	.word	0x00000000
        /*01c8*/ 	.short	0x010a
        /*01ca*/ 	.byte	0x3f
	.zero		1


	//----- nvinfo : EIATTR_NUM_MBARRIERS
	.align		4
.L_35:
        /*01cc*/ 	.byte	0x03, 0x38
        /*01ce*/ 	.short	0x0006


	//----- nvinfo : EIATTR_EXIT_INSTR_OFFSETS
	.align		4
        /*01d0*/ 	.byte	0x04, 0x1c
        /*01d2*/ 	.short	(.L_37 - .L_36)


	//   ....[0]....
.L_36:
        /*01d4*/ 	.word	0x00000910


	//   ....[1]....
        /*01d8*/ 	.word	0x00001130


	//   ....[2]....
        /*01dc*/ 	.word	0x00008cb0


	//   ....[3]....
        /*01e0*/ 	.word	0x00009210


	//   ....[4]....
        /*01e4*/ 	.word	0x0000a220


	//----- nvinfo : EIATTR_MAX_THREADS
	.align		4
.L_37:
        /*01e8*/ 	.byte	0x04, 0x05
        /*01ea*/ 	.short	(.L_39 - .L_38)
.L_38:
        /*01ec*/ 	.word	0x00000180
        /*01f0*/ 	.word	0x00000001
        /*01f4*/ 	.word	0x00000001


	//----- nvinfo : EIATTR_CRS_STACK_SIZE
	.align		4
.L_39:
        /*01f8*/ 	.byte	0x04, 0x1e
        /*01fa*/ 	.short	(.L_41 - .L_40)
.L_40:
        /*01fc*/ 	.word	0x00000000


	//----- nvinfo : EIATTR_CBANK_PARAM_SIZE
	.align		4
.L_41:
        /*0200*/ 	.byte	0x03, 0x19
        /*0202*/ 	.short	0x0470


	//----- nvinfo : EIATTR_PARAM_CBANK
	.align		4
        /*0204*/ 	.byte	0x04, 0x0a
        /*0206*/ 	.short	(.L_43 - .L_42)
	.align		4
.L_42:
        /*0208*/ 	.word	index@(.nv.constant0._ZN7cutlass13device_kernelINS_4gemm6kernel13GemmUniversalIN4cute5tupleIJiiiiEEENS1_10collective13CollectiveMmaINS1_34MainloopSm90TmaGmmaWarpSpecializedILi2ENS5_IJNS4_1CILi2EEENSA_ILi1EEESC_EEENS1_35KernelTmaWarpSpecializedCooperativeEEENS5_IJNSA_ILi128EEENSA_ILi256EEESH_EEEaNS5_IJlSC_lEEEaSJ_NS4_8TiledMMAINS4_8MMA_AtomIJNS4_4SM904GMMA27MMA_64x256x32_S32S8S8_SS_TNEEEENS4_6LayoutISD_NS5_IJSC_NSA_ILi0EEESR_EEEEENS5_IJNS4_10UnderscoreESU_SU_EEEEENS4_13SM90_TMA_LOADENS4_14ComposedLayoutINS4_7SwizzleILi3ELi4ELi3EEENS4_18smem_ptr_flag_bitsILi8EEENSQ_INS5_IJNSA_ILi8EEESG_EEENS5_IJSG_SC_EEEEEEEvNS4_8identityENS4_23SM90_TMA_LOAD_MULTICASTES17_vS18_EENS_8epilogue10collective6detail29Sm90TmaWarpSpecializedAdapterINS1C_15DefaultEpilogueIaSJ_SJ_NS1B_6thread17LinearCombinationIaLi1EiiLNS1G_9ScaleType4KindE0ELNS_15FloatRoundStyleE2EaEENS1_15EpilogueDefaultEEEEEvvEEEEvNT_6ParamsE)
        /*020c*/ 	.short	0x0210
        /*020e*/ 	.short	0x0470


	//----- nvinfo : EIATTR_SW_WAR
	.align		4
.L_43:
        /*0210*/ 	.byte	0x04, 0x36
        /*0212*/ 	.short	(.L_45 - .L_44)
.L_44:
        /*0214*/ 	.word	0x00000008
.L_45:


//--------------------- .nv.callgraph             --------------------------
	.section	.nv.callgraph,"",@"SHT_CUDA_CALLGRAPH"
	.align	4
	.sectionentsize	8
	.align		4
        /*0000*/ 	.word	0x00000000
	.align		4
        /*0004*/ 	.word	0xffffffff
	.align		4
        /*0008*/ 	.word	index@(_ZN7cutlass13device_kernelINS_4gemm6kernel13GemmUniversalIN4cute5tupleIJiiiiEEENS1_10collective13CollectiveMmaINS1_34MainloopSm90TmaGmmaWarpSpecializedILi2ENS5_IJNS4_1CILi2EEENSA_ILi1EEESC_EEENS1_35KernelTmaWarpSpecializedCooperativeEEENS5_IJNSA_ILi128EEENSA_ILi256EEESH_EEEaNS5_IJlSC_lEEEaSJ_NS4_8TiledMMAINS4_8MMA_AtomIJNS4_4SM904GMMA27MMA_64x256x32_S32S8S8_SS_TNEEEENS4_6LayoutISD_NS5_IJSC_NSA_ILi0EEESR_EEEEENS5_IJNS4_10UnderscoreESU_SU_EEEEENS4_13SM90_TMA_LOADENS4_14ComposedLayoutINS4_7SwizzleILi3ELi4ELi3EEENS4_18smem_ptr_flag_bitsILi8EEENSQ_INS5_IJNSA_ILi8EEESG_EEENS5_IJSG_SC_EEEEEEEvNS4_8identityENS4_23SM90_TMA_LOAD_MULTICASTES17_vS18_EENS_8epilogue10collective6detail29Sm90TmaWarpSpecializedAdapterINS1C_15DefaultEpilogueIaSJ_SJ_NS1B_6thread17LinearCombinationIaLi1EiiLNS1G_9ScaleType4KindE0ELNS_15FloatRoundStyleE2EaEENS1_15EpilogueDefaultEEEEEvvEEEEvNT_6ParamsE)
	.align		4
        /*000c*/ 	.word	index@(__assertfail)
	.align		4
        /*0010*/ 	.word	0x00000000
	.align		4
        /*0014*/ 	.word	0xfffffffe
	.align		4
        /*0018*/ 	.word	0x00000000
	.align		4
        /*001c*/ 	.word	0xfffffffd
	.align		4
        /*0020*/ 	.word	0x00000000
	.align		4
        /*0024*/ 	.word	0xfffffffc


//--------------------- .nv.constant4             --------------------------
	.section	.nv.constant4,"a",@progbits
	.align	8
	.align		8
.nv.constant4:
        /*0000*/ 	.dword	__assertfail
	.align		8
        /*0008*/ 	.dword	__unnamed_1
	.align		8
        /*0010*/ 	.dword	_ZN39_INTERNAL_fe996254_4_k_cu_e01a2527_65684cuda3std3__45__cpo5beginE
	.align		8
        /*0018*/ 	.dword	_ZN39_INTERNAL_fe996254_4_k_cu_e01a2527_65684cuda3std3__45__cpo3endE
	.align		8
        /*0020*/ 	.dword	_ZN39_INTERNAL_fe996254_4_k_cu_e01a2527_65684cuda3std3__45__cpo6cbeginE
	.align		8
        /*0028*/ 	.dword	_ZN39_INTERNAL_fe996254_4_k_cu_e01a2527_65684cuda3std3__45__cpo4cendE
	.align		8
        /*0030*/ 	.dword	_ZN39_INTERNAL_fe996254_4_k_cu_e01a2527_65684cuda3std3__441_GLOBAL__N__fe996254_4_k_cu_e01a2527_65686ignoreE
	.align		8
        /*0038*/ 	.dword	_ZN39_INTERNAL_fe996254_4_k_cu_e01a2527_65684cuda3std3__419piecewise_constructE
	.align		8
        /*0040*/ 	.dword	_ZN39_INTERNAL_fe996254_4_k_cu_e01a2527_65684cuda3std3__48in_placeE
	.align		8
        /*0048*/ 	.dword	_ZN39_INTERNAL_fe996254_4_k_cu_e01a2527_65684cuda3std6ranges3__45__cpo4swapE
	.align		8
        /*0050*/ 	.dword	_ZN39_INTERNAL_fe996254_4_k_cu_e01a2527_65684cuda3std6ranges3__45__cpo9iter_moveE
	.align		8
        /*0058*/ 	.dword	_ZN39_INTERNAL_fe996254_4_k_cu_e01a2527_65684cute7productE
	.align		8
        /*0060*/ 	.dword	_ZN39_INTERNAL_fe996254_4_k_cu_e01a2527_65684cute1_E
	.align		8
        /*0068*/ 	.dword	$str$22
	.align		8
        /*0070*/ 	.dword	$str$23


//--------------------- .text._ZN7cutlass13device_kernelINS_4gemm6kernel13GemmUniversalIN4cute5tupleIJiiiiEEENS1_10collective13CollectiveMmaINS1_34MainloopSm90TmaGmmaWarpSpecializedILi2ENS5_IJNS4_1CILi2EEENSA_ILi1EEESC_EEENS1_35KernelTmaWarpSpecializedCooperativeEEENS5_IJNSA_ILi128EEENSA_ILi256EEESH_EEEaNS5_IJlSC_lEEEaSJ_NS4_8TiledMMAINS4_8MMA_AtomIJNS4_4SM904GMMA27MMA_64x256x32_S32S8S8_SS_TNEEEENS4_6LayoutISD_NS5_IJSC_NSA_ILi0EEESR_EEEEENS5_IJNS4_10UnderscoreESU_SU_EEEEENS4_13SM90_TMA_LOADENS4_14ComposedLayoutINS4_7SwizzleILi3ELi4ELi3EEENS4_18smem_ptr_flag_bitsILi8EEENSQ_INS5_IJNSA_ILi8EEESG_EEENS5_IJSG_SC_EEEEEEEvNS4_8identityENS4_23SM90_TMA_LOAD_MULTICASTES17_vS18_EENS_8epilogue10collective6detail29Sm90TmaWarpSpecializedAdapterINS1C_15DefaultEpilogueIaSJ_SJ_NS1B_6thread17LinearCombinationIaLi1EiiLNS1G_9ScaleType4KindE0ELNS_15FloatRoundStyleE2EaEENS1_15EpilogueDefaultEEEEEvvEEEEvNT_6ParamsE --------------------------
	.section	.text._ZN7cutlass13device_kernelINS_4gemm6kernel13GemmUniversalIN4cute5tupleIJiiiiEEENS1_10collective13CollectiveMmaINS1_34MainloopSm90TmaGmmaWarpSpecializedILi2ENS5_IJNS4_1CILi2EEENSA_ILi1EEESC_EEENS1_35KernelTmaWarpSpecializedCooperativeEEENS5_IJNSA_ILi128EEENSA_ILi256EEESH_EEEaNS5_IJlSC_lEEEaSJ_NS4_8TiledMMAINS4_8MMA_AtomIJNS4_4SM904GMMA27MMA_64x256x32_S32S8S8_SS_TNEEEENS4_6LayoutISD_NS5_IJSC_NSA_ILi0EEESR_EEEEENS5_IJNS4_10UnderscoreESU_SU_EEEEENS4_13SM90_TMA_LOADENS4_14ComposedLayoutINS4_7SwizzleILi3ELi4ELi3EEENS4_18smem_ptr_flag_bitsILi8EEENSQ_INS5_IJNSA_ILi8EEESG_EEENS5_IJSG_SC_EEEEEEEvNS4_8identityENS4_23SM90_TMA_LOAD_MULTICASTES17_vS18_EENS_8epilogue10collective6detail29Sm90TmaWarpSpecializedAdapterINS1C_15DefaultEpilogueIaSJ_SJ_NS1B_6thread17LinearCombinationIaLi1EiiLNS1G_9ScaleType4KindE0ELNS_15FloatRoundStyleE2EaEENS1_15EpilogueDefaultEEEEEvvEEEEvNT_6ParamsE,"ax",@progbits
	.align	128
.text._ZN7cutlass13device_kernelINS_4gemm6kernel13GemmUniversalIN4cute5tupleIJiiiiEEENS1_10collective13CollectiveMmaINS1_34MainloopSm90TmaGmmaWarpSpecializedILi2ENS5_IJNS4_1CILi2EEENSA_ILi1EEESC_EEENS1_35KernelTmaWarpSpecializedCooperativeEEENS5_IJNSA_ILi128EEENSA_ILi256EEESH_EEEaNS5_IJlSC_lEEEaSJ_NS4_8TiledMMAINS4_8MMA_AtomIJNS4_4SM904GMMA27MMA_64x256x32_S32S8S8_SS_TNEEEENS4_6LayoutISD_NS5_IJSC_NSA_ILi0EEESR_EEEEENS5_IJNS4_10UnderscoreESU_SU_EEEEENS4_13SM90_TMA_LOADENS4_14ComposedLayoutINS4_7SwizzleILi3ELi4ELi3EEENS4_18smem_ptr_flag_bitsILi8EEENSQ_INS5_IJNSA_ILi8EEESG_EEENS5_IJSG_SC_EEEEEEEvNS4_8identityENS4_23SM90_TMA_LOAD_MULTICASTES17_vS18_EENS_8epilogue10collective6detail29Sm90TmaWarpSpecializedAdapterINS1C_15DefaultEpilogueIaSJ_SJ_NS1B_6thread17LinearCombinationIaLi1EiiLNS1G_9ScaleType4KindE0ELNS_15FloatRoundStyleE2EaEENS1_15EpilogueDefaultEEEEEvvEEEEvNT_6ParamsE:
        .type           _ZN7cutlass13device_kernelINS_4gemm6kernel13GemmUniversalIN4cute5tupleIJiiiiEEENS1_10collective13CollectiveMmaINS1_34MainloopSm90TmaGmmaWarpSpecializedILi2ENS5_IJNS4_1CILi2EEENSA_ILi1EEESC_EEENS1_35KernelTmaWarpSpecializedCooperativeEEENS5_IJNSA_ILi128EEENSA_ILi256EEESH_EEEaNS5_IJlSC_lEEEaSJ_NS4_8TiledMMAINS4_8MMA_AtomIJNS4_4SM904GMMA27MMA_64x256x32_S32S8S8_SS_TNEEEENS4_6LayoutISD_NS5_IJSC_NSA_ILi0EEESR_EEEEENS5_IJNS4_10UnderscoreESU_SU_EEEEENS4_13SM90_TMA_LOADENS4_14ComposedLayoutINS4_7SwizzleILi3ELi4ELi3EEENS4_18smem_ptr_flag_bitsILi8EEENSQ_INS5_IJNSA_ILi8EEESG_EEENS5_IJSG_SC_EEEEEEEvNS4_8identityENS4_23SM90_TMA_LOAD_MULTICASTES17_vS18_EENS_8epilogue10collective6detail29Sm90TmaWarpSpecializedAdapterINS1C_15DefaultEpilogueIaSJ_SJ_NS1B_6thread17LinearCombinationIaLi1EiiLNS1G_9ScaleType4KindE0ELNS_15FloatRoundStyleE2EaEENS1_15EpilogueDefaultEEEEEvvEEEEvNT_6ParamsE,@function
        .size           _ZN7cutlass13device_kernelINS_4gemm6kernel13GemmUniversalIN4cute5tupleIJiiiiEEENS1_10collective13CollectiveMmaINS1_34MainloopSm90TmaGmmaWarpSpecializedILi2ENS5_IJNS4_1CILi2EEENSA_ILi1EEESC_EEENS1_35KernelTmaWarpSpecializedCooperativeEEENS5_IJNSA_ILi128EEENSA_ILi256EEESH_EEEaNS5_IJlSC_lEEEaSJ_NS4_8TiledMMAINS4_8MMA_AtomIJNS4_4SM904GMMA27MMA_64x256x32_S32S8S8_SS_TNEEEENS4_6LayoutISD_NS5_IJSC_NSA_ILi0EEESR_EEEEENS5_IJNS4_10UnderscoreESU_SU_EEEEENS4_13SM90_TMA_LOADENS4_14ComposedLayoutINS4_7SwizzleILi3ELi4ELi3EEENS4_18smem_ptr_flag_bitsILi8EEENSQ_INS5_IJNSA_ILi8EEESG_EEENS5_IJSG_SC_EEEEEEEvNS4_8identityENS4_23SM90_TMA_LOAD_MULTICASTES17_vS18_EENS_8epilogue10collective6detail29Sm90TmaWarpSpecializedAdapterINS1C_15DefaultEpilogueIaSJ_SJ_NS1B_6thread17LinearCombinationIaLi1EiiLNS1G_9ScaleType4KindE0ELNS_15FloatRoundStyleE2EaEENS1_15EpilogueDefaultEEEEEvvEEEEvNT_6ParamsE,(.L_x_325 - _ZN7cutlass13device_kernelINS_4gemm6kernel13GemmUniversalIN4cute5tupleIJiiiiEEENS1_10collective13CollectiveMmaINS1_34MainloopSm90TmaGmmaWarpSpecializedILi2ENS5_IJNS4_1CILi2EEENSA_ILi1EEESC_EEENS1_35KernelTmaWarpSpecializedCooperativeEEENS5_IJNSA_ILi128EEENSA_ILi256EEESH_EEEaNS5_IJlSC_lEEEaSJ_NS4_8TiledMMAINS4_8MMA_AtomIJNS4_4SM904GMMA27MMA_64x256x32_S32S8S8_SS_TNEEEENS4_6LayoutISD_NS5_IJSC_NSA_ILi0EEESR_EEEEENS5_IJNS4_10UnderscoreESU_SU_EEEEENS4_13SM90_TMA_LOADENS4_14ComposedLayoutINS4_7SwizzleILi3ELi4ELi3EEENS4_18smem_ptr_flag_bitsILi8EEENSQ_INS5_IJNSA_ILi8EEESG_EEENS5_IJSG_SC_EEEEEEEvNS4_8identityENS4_23SM90_TMA_LOAD_MULTICASTES17_vS18_EENS_8epilogue10collective6detail29Sm90TmaWarpSpecializedAdapterINS1C_15DefaultEpilogueIaSJ_SJ_NS1B_6thread17LinearCombinationIaLi1EiiLNS1G_9ScaleType4KindE0ELNS_15FloatRoundStyleE2EaEENS1_15EpilogueDefaultEEEEEvvEEEEvNT_6ParamsE)
        .other          _ZN7cutlass13device_kernelINS_4gemm6kernel13GemmUniversalIN4cute5tupleIJiiiiEEENS1_10collective13CollectiveMmaINS1_34MainloopSm90TmaGmmaWarpSpecializedILi2ENS5_IJNS4_1CILi2EEENSA_ILi1EEESC_EEENS1_35KernelTmaWarpSpecializedCooperativeEEENS5_IJNSA_ILi128EEENSA_ILi256EEESH_EEEaNS5_IJlSC_lEEEaSJ_NS4_8TiledMMAINS4_8MMA_AtomIJNS4_4SM904GMMA27MMA_64x256x32_S32S8S8_SS_TNEEEENS4_6LayoutISD_NS5_IJSC_NSA_ILi0EEESR_EEEEENS5_IJNS4_10UnderscoreESU_SU_EEEEENS4_13SM90_TMA_LOADENS4_14ComposedLayoutINS4_7SwizzleILi3ELi4ELi3EEENS4_18smem_ptr_flag_bitsILi8EEENSQ_INS5_IJNSA_ILi8EEESG_EEENS5_IJSG_SC_EEEEEEEvNS4_8identityENS4_23SM90_TMA_LOAD_MULTICASTES17_vS18_EENS_8epilogue10collective6detail29Sm90TmaWarpSpecializedAdapterINS1C_15DefaultEpilogueIaSJ_SJ_NS1B_6thread17LinearCombinationIaLi1EiiLNS1G_9ScaleType4KindE0ELNS_15FloatRoundStyleE2EaEENS1_15EpilogueDefaultEEEEEvvEEEEvNT_6ParamsE,@"STO_CUDA_ENTRY STV_DEFAULT"
_ZN7cutlass13device_kernelINS_4gemm6kernel13GemmUniversalIN4cute5tupleIJiiiiEEENS1_10collective13CollectiveMmaINS1_34MainloopSm90TmaGmmaWarpSpecializedILi2ENS5_IJNS4_1CILi2EEENSA_ILi1EEESC_EEENS1_35KernelTmaWarpSpecializedCooperativeEEENS5_IJNSA_ILi128EEENSA_ILi256EEESH_EEEaNS5_IJlSC_lEEEaSJ_NS4_8TiledMMAINS4_8MMA_AtomIJNS4_4SM904GMMA27MMA_64x256x32_S32S8S8_SS_TNEEEENS4_6LayoutISD_NS5_IJSC_NSA_ILi0EEESR_EEEEENS5_IJNS4_10UnderscoreESU_SU_EEEEENS4_13SM90_TMA_LOADENS4_14ComposedLayoutINS4_7SwizzleILi3ELi4ELi3EEENS4_18smem_ptr_flag_bitsILi8EEENSQ_INS5_IJNSA_ILi8EEESG_EEENS5_IJSG_SC_EEEEEEEvNS4_8identityENS4_23SM90_TMA_LOAD_MULTICASTES17_vS18_EENS_8epilogue10collective6detail29Sm90TmaWarpSpecializedAdapterINS1C_15DefaultEpilogueIaSJ_SJ_NS1B_6thread17LinearCombinationIaLi1EiiLNS1G_9ScaleType4KindE0ELNS_15FloatRoundStyleE2EaEENS1_15EpilogueDefaultEEEEEvvEEEEvNT_6ParamsE:
[----:B------:R-:W0:Y:S01]  /*0000*/  LDC R1, c[0x0][0x28] ;  /* 0x00000a00ff017b82 */ /* 0x000e220000000800 */
[----:B------:R-:W1:Y:S01]  /*0010*/  S2R R18, SR_TID.X ;  /* 0x0000000000127919 */ /* 0x000e620000002100 */
[----:B------:R-:W-:Y:S01]  /*0020*/  ELECT P0, URZ, PT ;  /* 0x00000000003f782f */ /* 0x000fe20003800000 */
[----:B------:R-:W-:Y:S01]  /*0030*/  BSSY B0, `(.L_x_0) ;  /* 0x000000f000007945 */ /* 0x000fe20003800000 */
[--C-:B-1----:R-:W-:Y:S02]  /*0040*/  SHF.R.U32.HI R0, RZ, 0x5, R18.reuse ;  /* 0x00000005ff007819 */ /* 0x102fe40000011612 */
[----:B------:R-:W-:-:S03]  /*0050*/  SHF.R.U32.HI R3, RZ, 0x7, R18 ;  /* 0x00000007ff037819 */ /* 0x000fc60000011612 */
[----:B------:R-:W1:Y:S04]  /*0060*/  SHFL.IDX PT, R2, R0, RZ, 0x1f ;  /* 0x00001fff00027589 */ /* 0x000e6800000e0000 */
[----:B------:R2:W3:Y:S01]  /*0070*/  SHFL.IDX PT, R5, R3, RZ, 0x1f ;  /* 0x00001fff03057589 */ /* 0x0004e200000e0000 */
[----:B-1----:R-:W-:-:S13]  /*0080*/  ISETP.NE.OR P0, PT, R2, RZ, !P0 ;  /* 0x000000ff0200720c */ /* 0x002fda0004705670 */
[----:B0-23--:R-:W-:Y:S05]  /*0090*/  @P0 BRA `(.L_x_1) ;  /* 0x0000000000200947 */ /* 0x00dfea0003800000 */
[----:B------:R-:W-:Y:S02]  /*00a0*/  ULDC.64 UR4, c[0x0][0x198] ;  /* 0x0000660000047ab9 */ /* 0x000fe40000000a00 */
[----:B------:R-:W-:Y:S02]  /*00b0*/  UIADD3 UR6, UP0, UR4, 0xf0, URZ ;  /* 0x000000f004067890 */ /* 0x000fe4000ff1e03f */
[----:B------:R-:W-:Y:S02]  /*00c0*/  UIADD3 UR4, UP1, UR4, 0x1f0, URZ ;  /* 0x000001f004047890 */ /* 0x000fe4000ff3e03f */
[----:B------:R-:W-:Y:S02]  /*00d0*/  UIADD3.X UR7, URZ, UR5, URZ, UP0, !UPT ;  /* 0x000000053f077290 */ /* 0x000fe400087fe43f */
[----:B------:R-:W-:-:S07]  /*00e0*/  UIADD3.X UR5, URZ, UR5, URZ, UP1, !UPT ;  /* 0x000000053f057290 */ /* 0x000fce0008ffe43f */
[----:B------:R0:W-:Y:S02]  /*00f0*/  UTMACCTL.PF [UR6] ;  /* 0x00000000060079b9 */ /* 0x0001e40008040000 */
[----:B------:R0:W-:Y:S02]  /*0100*/  UTMACCTL.PF [UR4] ;  /* 0x00000000040079b9 */ /* 0x0001e40008040000 */
[----:B0-----:R-:W-:Y:S01]  /*0110*/  NOP ;  /* 0x0000000000007918 */ /* 0x001fe20000000000 */
.L_x_1:
[----:B------:R-:W-:Y:S05]  /*0120*/  BSYNC B0 ;  /* 0x0000000000007941 */ /* 0x000fea0003800000 */
.L_x_0:
[----:B------:R-:W0:Y:S02]  /*0130*/  SHFL.IDX PT, R3, R0, RZ, 0x1f ;  /* 0x00001fff00037589 */ /* 0x000e2400000e0000 */
[----:B0-----:R-:W-:-:S13]  /*0140*/  ISETP.NE.AND P0, PT, R3, RZ, PT ;  /* 0x000000ff0300720c */ /* 0x001fda0003f05270 */
[----:B------:R-:W-:Y:S05]  /*0150*/  @P0 BRA `(.L_x_2) ;  /* 0x0000000000480947 */ /* 0x000fea0003800000 */
[----:B------:R-:W0:Y:S01]  /*0160*/  S2UR UR8, SR_CgaCtaId ;  /* 0x00000000000879c3 */ /* 0x000e220000008800 */
[----:B------:R-:W-:Y:S01]  /*0170*/  UMOV UR4, 0x400 ;  /* 0x0000040000047882 */ /* 0x000fe20000000000 */
[----:B------:R-:W-:Y:S01]  /*0180*/  UMOV UR5, 0x1 ;  /* 0x0000000100057882 */ /* 0x000fe20000000000 */
[----:B------:R-:W-:Y:S01]  /*0190*/  UMOV UR6, 0x4 ;  /* 0x0000000400067882 */ /* 0x000fe20000000000 */
[----:B------:R-:W-:Y:S01]  /*01a0*/  ELECT P0, URZ, PT ;  /* 0x00000000003f782f */ /* 0x000fe20003800000 */
[----:B------:R-:W-:-:S04]  /*01b0*/  UIADD3 UR6, -UR6, 0x100000, URZ ;  /* 0x0010000006067890 */ /* 0x000fc8000fffe13f */
[----:B------:R-:W-:Y:S02]  /*01c0*/  USHF.L.U32 UR7, UR6, 0xb, URZ ;  /* 0x0000000b06077899 */ /* 0x000fe4000800063f */
[----:B------:R-:W-:Y:S02]  /*01d0*/  USHF.L.U32 UR6, UR6, 0x1, URZ ;  /* 0x0000000106067899 */ /* 0x000fe4000800063f */
[----:B0-----:R-:W-:Y:S02]  /*01e0*/  ULEA UR8, UR8, UR4, 0x18 ;  /* 0x0000000408087291 */ /* 0x001fe4000f8ec03f */
[----:B------:R-:W-:-:S04]  /*01f0*/  UIADD3 UR4, -UR5, 0x100000, URZ ;  /* 0x0010000005047890 */ /* 0x000fc8000fffe13f */
[----:B------:R-:W-:Y:S02]  /*0200*/  USHF.L.U32 UR5, UR4, 0xb, URZ ;  /* 0x0000000b04057899 */ /* 0x000fe4000800063f */
[----:B------:R-:W-:Y:S01]  /*0210*/  USHF.L.U32 UR4, UR4, 0x1, URZ ;  /* 0x0000000104047899 */ /* 0x000fe2000800063f */
[----:B------:R-:W0:Y:S11]  /*0220*/  FENCE.VIEW.ASYNC.S ;  /* 0x00000000000073c6 */ /* 0x000e360000000000 */
[----:B0-----:R0:W1:Y:S01]  /*0230*/  SYNCS.EXCH.64 URZ, [UR8], UR4 ;  /* 0x00000004083f75b2 */ /* 0x0010620008000100 */
[----:B------:R0:W2:Y:S01]  /*0240*/  SYNCS.EXCH.64 URZ, [UR8+0x10], UR6 ;  /* 0x00001006083f75b2 */ /* 0x0000a20008000100 */
[----:B------:R0:W3:Y:S01]  /*0250*/  SYNCS.EXCH.64 URZ, [UR8+0x8], UR4 ;  /* 0x00000804083f75b2 */ /* 0x0000e20008000100 */
[----:B------:R0:W4:Y:S01]  /*0260*/  SYNCS.EXCH.64 URZ, [UR8+0x18], UR6 ;  /* 0x00001806083f75b2 */ /* 0x0001220008000100 */
[----:B------:R-:W-:Y:S01]  /*0270*/  NOP ;  /* 0x0000000000007918 */ /* 0x000fe20000000000 */
.L_x_2:
[----:B------:R-:W-:Y:S01]  /*0280*/  SHF.R.S32.HI R7, RZ, 0x1f, R18 ;  /* 0x0000001fff077819 */ /* 0x000fe20000011412 */
[----:B------:R-:W5:Y:S01]  /*0290*/  SHFL.IDX PT, R0, R0, RZ, 0x1f ;  /* 0x00001fff00007589 */ /* 0x000f6200000e0000 */
[----:B0-----:R-:W0:Y:S01]  /*02a0*/  S2UR UR8, SR_CTAID.X ;  /* 0x00000000000879c3 */ /* 0x001e220000002500 */
[----:B------:R-:W-:Y:S02]  /*02b0*/  ELECT P0, URZ, PT ;  /* 0x00000000003f782f */ /* 0x000fe40003800000 */
[----:B------:R-:W-:Y:S01]  /*02c0*/  LEA.HI R7, R7, R18, RZ, 0x7 ;  /* 0x0000001207077211 */ /* 0x000fe200078f38ff */
[----:B------:R-:W1:Y:S01]  /*02d0*/  S2R R4, SR_CTAID.Y ;  /* 0x0000000000047919 */ /* 0x000e620000002600 */
[----:B------:R-:W-:Y:S01]  /*02e0*/  SHF.R.S32.HI R8, RZ, 0x1f, R3 ;  /* 0x0000001fff087819 */ /* 0x000fe20000011403 */
[----:B------:R-:W-:Y:S01]  /*02f0*/  ULDC UR4, c[0x0][0x150] ;  /* 0x0000540000047ab9 */ /* 0x000fe20000000800 */
[----:B------:R-:W-:Y:S01]  /*0300*/  LOP3.LUT R7, R7, 0xffffff80, RZ, 0xc0, !PT ;  /* 0xffffff8007077812 */ /* 0x000fe200078ec0ff */
[----:B------:R-:W-:Y:S01]  /*0310*/  NOP ;  /* 0x0000000000007918 */ /* 0x000fe20000000000 */
[----:B------:R-:W-:Y:S01]  /*0320*/  LEA.HI R8, R8, R3, RZ, 0x2 ;  /* 0x0000000308087211 */ /* 0x000fe200078f10ff */
[----:B------:R-:W2:Y:S01]  /*0330*/  LDC R10, c[0x0][0x144] ;  /* 0x00005100ff0a7b82 */ /* 0x000ea20000000800 */
[----:B------:R-:W-:Y:S01]  /*0340*/  NOP ;  /* 0x0000000000007918 */ /* 0x000fe20000000000 */
[----:B------:R-:W-:Y:S01]  /*0350*/  IMAD.IADD R6, R18, 0x1, -R7 ;  /* 0x0000000112067824 */ /* 0x000fe200078e0a07 */
[----:B------:R-:W-:Y:S01]  /*0360*/  LOP3.LUT R8, R8, 0x3ffffffc, RZ, 0xc0, !PT ;  /* 0x3ffffffc08087812 */ /* 0x000fe200078ec0ff */
[----:B------:R-:W-:Y:S01]  /*0370*/  IMAD.MOV.U32 R23, RZ, RZ, 0x1 ;  /* 0x00000001ff177424 */ /* 0x000fe200078e00ff */
[----:B------:R-:W-:-:S02]  /*0380*/  ISETP.NE.AND P3, PT, R5, RZ, PT ;  /* 0x000000ff0500720c */ /* 0x000fc40003f65270 */
[----:B------:R-:W-:Y:S01]  /*0390*/  SHF.R.S32.HI R7, RZ, 0x1f, R6 ;  /* 0x0000001fff077819 */ /* 0x000fe20000011406 */
[----:B------:R-:W-:Y:S01]  /*03a0*/  IMAD.IADD R8, R3, 0x1, -R8 ;  /* 0x0000000103087824 */ /* 0x000fe200078e0a08 */
[----:B------:R-:W3:Y:S02]  /*03b0*/  LDC R13, c[0x0][0x140] ;  /* 0x00005000ff0d7b82 */ /* 0x000ee40000000800 */
[----:B------:R-:W-:Y:S02]  /*03c0*/  LEA.HI R7, R7, R6, RZ, 0x3 ;  /* 0x0000000607077211 */ /* 0x000fe400078f18ff */
[----:B-----5:R-:W-:Y:S02]  /*03d0*/  ISETP.NE.OR P0, PT, R0, RZ, !P0 ;  /* 0x000000ff0000720c */ /* 0x020fe40004705670 */
[--C-:B------:R-:W-:Y:S02]  /*03e0*/  SHF.R.S32.HI R0, RZ, 0x3, R7.reuse ;  /* 0x00000003ff007819 */ /* 0x100fe40000011407 */
[----:B------:R-:W-:-:S02]  /*03f0*/  SHF.R.S32.HI R7, RZ, 0x1f, R7 ;  /* 0x0000001fff077819 */ /* 0x000fc40000011407 */
[----:B0-----:R-:W-:Y:S02]  /*0400*/  I2FP.F32.U32 R9, UR8 ;  /* 0x0000000800097c45 */ /* 0x001fe40008201000 */
[----:B------:R-:W-:-:S03]  /*0410*/  LEA.HI R7, R7, R0, RZ, 0x2 ;  /* 0x0000000007077211 */ /* 0x000fc600078f10ff */
[----:B------:R-:W-:Y:S01]  /*0420*/  FMUL R9, R9, UR4 ;  /* 0x0000000409097c20 */ /* 0x000fe20008400000 */
[----:B------:R-:W-:Y:S01]  /*0430*/  LOP3.LUT R7, R7, 0xfffffffc, RZ, 0xc0, !PT ;  /* 0xfffffffc07077812 */ /* 0x000fe200078ec0ff */
[----:B------:R-:W-:Y:S01]  /*0440*/  VOTEU.ALL UP0, P0 ;  /* 0x00000000003f7886 */ /* 0x000fe20000000000 */
[----:B-1----:R-:W-:Y:S01]  /*0450*/  I2FP.F32.U32 R3, R4 ;  /* 0x0000000400037245 */ /* 0x002fe20000201000 */
[----:B------:R-:W-:Y:S01]  /*0460*/  ULDC UR4, c[0x0][0x154] ;  /* 0x0000550000047ab9 */ /* 0x000fe20000000800 */
[----:B------:R-:W-:Y:S01]  /*0470*/  VOTEU.ALL UP1, P0 ;  /* 0x00000000003f7886 */ /* 0x000fe20000020000 */
[----:B------:R-:W0:Y:S01]  /*0480*/  F2I.U32.TRUNC.NTZ R9, R9 ;  /* 0x0000000900097305 */ /* 0x000e22000020f000 */
[----:B------:R-:W-:Y:S01]  /*0490*/  IMAD.IADD R7, R0, 0x1, -R7 ;  /* 0x0000000100077824 */ /* 0x000fe200078e0a07 */
[----:B------:R-:W1:Y:S01]  /*04a0*/  @!UP0 S2UR UR7, SR_CgaCtaId ;  /* 0x00000000000789c3 */ /* 0x000e620000008800 */
[----:B------:R-:W-:Y:S01]  /*04b0*/  FMUL R12, R3, UR4 ;  /* 0x00000004030c7c20 */ /* 0x000fe20008400000 */
[----:B------:R-:W-:Y:S01]  /*04c0*/  UMOV UR4, 0x20 ;  /* 0x0000002000047882 */ /* 0x000fe20000000000 */
[----:B------:R-:W-:Y:S01]  /*04d0*/  IMAD R8, R8, 0x4, R7 ;  /* 0x0000000408087824 */ /* 0x000fe200078e0207 */
[----:B------:R-:W-:Y:S01]  /*04e0*/  @!UP0 UMOV UR6, 0x400 ;  /* 0x0000040000068882 */ /* 0x000fe20000000000 */
[----:B------:R-:W-:-:S04]  /*04f0*/  @!UP0 UIADD3 UR4, -UR4, 0x100000, URZ ;  /* 0x0010000004048890 */ /* 0x000fc8000fffe13f */
[----:B------:R-:W-:Y:S02]  /*0500*/  @!UP0 USHF.L.U32 UR5, UR4, 0xb, URZ ;  /* 0x0000000b04058899 */ /* 0x000fe4000800063f */
[----:B------:R-:W-:Y:S01]  /*0510*/  @!UP0 USHF.L.U32 UR4, UR4, 0x1, URZ ;  /* 0x0000000104048899 */ /* 0x000fe2000800063f */
[----:B---3--:R-:W-:Y:S01]  /*0520*/  ISETP.EQ.U32.AND P2, PT, R13, 0x1, PT ;  /* 0x000000010d00780c */ /* 0x008fe20003f42070 */
[----:B------:R-:W3:Y:S01]  /*0530*/  F2I.U32.TRUNC.NTZ R12, R12 ;  /* 0x0000000c000c7305 */ /* 0x000ee2000020f000 */
[----:B------:R-:W-:Y:S01]  /*0540*/  LEA.HI R0, R8, R8, RZ, 0x1 ;  /* 0x0000000808007211 */ /* 0x000fe200078f08ff */
[----:B------:R-:W5:Y:S03]  /*0550*/  LDC R7, c[0x0][0x148] ;  /* 0x00005200ff077b82 */ /* 0x000f660000000800 */
[----:B------:R-:W-:Y:S01]  /*0560*/  LOP3.LUT R11, R0, 0xfffffffe, RZ, 0xc0, !PT ;  /* 0xfffffffe000b7812 */ /* 0x000fe200078ec0ff */
[----:B0-----:R-:W-:Y:S01]  /*0570*/  IMAD.MOV R15, RZ, RZ, -R9 ;  /* 0x000000ffff0f7224 */ /* 0x001fe200078e0a09 */
[----:B------:R-:W-:-:S03]  /*0580*/  SHF.R.S32.HI R9, RZ, 0x1f, R2 ;  /* 0x0000001fff097819 */ /* 0x000fc60000011402 */
[----:B--2---:R-:W-:Y:S01]  /*0590*/  IMAD R3, R10, R15, UR8 ;  /* 0x000000080a037e24 */ /* 0x004fe2000f8e020f */
[----:B------:R-:W-:Y:S01]  /*05a0*/  LEA.HI R9, R9, R2, RZ, 0x2 ;  /* 0x0000000209097211 */ /* 0x000fe200078f10ff */
[C---:B------:R-:W-:Y:S02]  /*05b0*/  IMAD.IADD R0, R8.reuse, 0x1, -R11 ;  /* 0x0000000108007824 */ /* 0x040fe400078e0a0b */
[----:B------:R-:W-:Y:S01]  /*05c0*/  IMAD.SHL.U32 R11, R8, 0x4, RZ ;  /* 0x00000004080b7824 */ /* 0x000fe200078e00ff */
[----:B------:R-:W-:Y:S01]  /*05d0*/  LOP3.LUT R9, R9, 0xfffffffc, RZ, 0xc0, !PT ;  /* 0xfffffffc09097812 */ /* 0x000fe200078ec0ff */
[----:B---3--:R-:W-:Y:S01]  /*05e0*/  IMAD.MOV R24, RZ, RZ, -R12 ;  /* 0x000000ffff187224 */ /* 0x008fe200078e0a0c */
[----:B------:R-:W-:Y:S01]  /*05f0*/  ISETP.NE.AND P4, PT, R0, R3, PT ;  /* 0x000000030000720c */ /* 0x000fe20003f85270 */
[----:B-1----:R-:W-:Y:S01]  /*0600*/  @!UP0 ULEA UR6, UR7, UR6, 0x18 ;  /* 0x0000000607068291 */ /* 0x002fe2000f8ec03f */
[----:B------:R-:W-:Y:S01]  /*0610*/  LOP3.LUT R152, R8, 0xc, R11, 0x78, !PT ;  /* 0x0000000c08987812 */ /* 0x000fe200078e780b */
[----:B------:R-:W-:Y:S01]  /*0620*/  IMAD.IADD R0, R2, 0x1, -R9 ;  /* 0x0000000102007824 */ /* 0x000fe200078e0a09 */
[----:B------:R-:W-:Y:S01]  /*0630*/  VOTEU.ALL UP0, P0 ;  /* 0x00000000003f7886 */ /* 0x000fe20000000000 */
[----:B------:R-:W-:Y:S01]  /*0640*/  LOP3.LUT P0, RZ, R6, 0x7, RZ, 0xc0, !PT ;  /* 0x0000000706ff7812 */ /* 0x000fe2000780c0ff */
[----:B------:R-:W-:-:S02]  /*0650*/  VIADD R6, R5, 0xffffffff ;  /* 0xffffffff05067836 */ /* 0x000fc40000000000 */
[----:B------:R-:W-:Y:S01]  /*0660*/  ISETP.NE.AND P1, PT, R0, 0x3, PT ;  /* 0x000000030000780c */ /* 0x000fe20003f25270 */
[----:B-----5:R-:W-:Y:S01]  /*0670*/  IMAD R9, R7, R24, R4 ;  /* 0x0000001807097224 */ /* 0x020fe200078e0204 */
[----:B------:R-:W-:Y:S02]  /*0680*/  ISETP.LT.U32.AND P0, PT, R152, 0x2, !P0 ;  /* 0x000000029800780c */ /* 0x000fe40004701070 */
[----:B------:R-:W-:Y:S01]  /*0690*/  ISETP.EQ.OR P1, PT, R0, RZ, !P1 ;  /* 0x000000ff0000720c */ /* 0x000fe20004f22670 */
[----:B------:R-:W0:Y:S02]  /*06a0*/  FENCE.VIEW.ASYNC.S ;  /* 0x00000000000073c6 */ /* 0x000e240000000000 */
[----:B0-----:R0:W1:Y:S01]  /*06b0*/  @!UP0 SYNCS.EXCH.64 URZ, [UR6+0x30], UR4 ;  /* 0x00003004063f85b2 */ /* 0x0010620008000100 */
[----:B------:R-:W-:Y:S02]  /*06c0*/  @P4 LEA.HI R2, R152, R152, RZ, 0x1 ;  /* 0x0000009898024211 */ /* 0x000fe400078f08ff */
[----:B------:R-:W-:-:S02]  /*06d0*/  ISETP.EQ.AND P1, PT, R5, RZ, P1 ;  /* 0x000000ff0500720c */ /* 0x000fc40000f22270 */
[----:B------:R-:W-:Y:S02]  /*06e0*/  @P4 SHF.R.S32.HI R2, RZ, 0x1, R2 ;  /* 0x00000001ff024819 */ /* 0x000fe40000011402 */
[----:B------:R-:W-:Y:S02]  /*06f0*/  ISETP.GE.U32.AND P6, PT, R6, 0x2, PT ;  /* 0x000000020600780c */ /* 0x000fe40003fc6070 */
[----:B------:R-:W-:Y:S02]  /*0700*/  @P4 ISETP.NE.AND P5, PT, R2, R9, PT ;  /* 0x000000090200420c */ /* 0x000fe40003fa5270 */
[----:B------:R-:W-:Y:S02]  /*0710*/  SEL R2, RZ, 0x1, !P0 ;  /* 0x00000001ff027807 */ /* 0x000fe40004000000 */
[----:B------:R-:W-:Y:S02]  /*0720*/  @P4 SEL R23, RZ, 0x1, P5 ;  /* 0x00000001ff174807 */ /* 0x000fe40002800000 */
[----:B------:R-:W-:Y:S01]  /*0730*/  SEL R19, RZ, 0x1, !P1 ;  /* 0x00000001ff137807 */ /* 0x000fe20004800000 */
[----:B------:R0:W2:Y:S01]  /*0740*/  @!UP1 SYNCS.EXCH.64 URZ, [UR6+0x38], UR4 ;  /* 0x00003804063f95b2 */ /* 0x0000a20008000100 */
[----:B------:R-:W-:Y:S01]  /*0750*/  LOP3.LUT R23, R23, R2, RZ, 0xc0, !PT ;  /* 0x0000000217177212 */ /* 0x000fe200078ec0ff */
[----:B------:R-:W-:Y:S01]  /*0760*/  NOP ;  /* 0x0000000000007918 */ /* 0x000fe20000000000 */
[----:B------:R-:W-:Y:S01]  /*0770*/  SEL R19, R19, 0x2, P6 ;  /* 0x0000000213137807 */ /* 0x000fe20003000000 */
[----:B------:R-:W-:Y:S06]  /*0780*/  @!P2 BRA `(.L_x_3) ;  /* 0x000000000008a947 */ /* 0x000fec0003800000 */
[----:B-12-4-:R-:W-:Y:S01]  /*0790*/  UCGABAR_ARV ;  /* 0x00000000000079c7 */ /* 0x016fe20008000000 */
[----:B------:R-:W-:Y:S05]  /*07a0*/  BRA `(.L_x_4) ;  /* 0x0000000000047947 */ /* 0x000fea0003800000 */
.L_x_3:
[----:B-12-4-:R-:W-:Y:S01]  /*07b0*/  NOP ;  /* 0x0000000000007918 */ /* 0x016fe20000000000 */
.L_x_4:
[----:B------:R-:W1:Y:S01]  /*07c0*/  LDC R2, c[0x0][0x65c] ;  /* 0x00019700ff027b82 */ /* 0x000e620000000800 */
[----:B------:R-:W-:Y:S02]  /*07d0*/  IMAD.U32 R8, RZ, RZ, UR8 ;  /* 0x00000008ff087e24 */ /* 0x000fe4000f8e00ff */
[----:B------:R-:W-:Y:S01]  /*07e0*/  IMAD.MOV.U32 R9, RZ, RZ, RZ ;  /* 0x000000ffff097224 */ /* 0x000fe200078e00ff */
[----:B-1----:R-:W-:-:S04]  /*07f0*/  ISETP.NE.AND P1, PT, R2, 0x1, PT ;  /* 0x000000010200780c */ /* 0x002fc80003f25270 */
[----:B------:R-:W-:-:S09]  /*0800*/  P2R R5, PR, RZ, 0x2 ;  /* 0x00000002ff057803 */ /* 0x000fd20000000000 */
[----:B------:R-:W1:Y:S01]  /*0810*/  @P1 LDC R17, c[0x0][0x10] ;  /* 0x00000400ff111b82 */ /* 0x000e620000000800 */
[----:B------:R-:W-:Y:S02]  /*0820*/  @P1 IMAD.MOV.U32 R5, RZ, RZ, RZ ;  /* 0x000000ffff051224 */ /* 0x000fe400078e00ff */
[----:B------:R-:W-:-:S05]  /*0830*/  @P1 IMAD.MOV.U32 R13, RZ, RZ, RZ ;  /* 0x000000ffff0d1224 */ /* 0x000fca00078e00ff */
[----:B------:R-:W2:Y:S01]  /*0840*/  @!P1 LDC R11, c[0x0][0xc] ;  /* 0x00000300ff0b9b82 */ /* 0x000ea20000000800 */
[----:B-1----:R-:W-:-:S04]  /*0850*/  @P1 IMAD.WIDE.U32 R16, R17, UR8, R4 ;  /* 0x0000000811101c25 */ /* 0x002fc8000f8e0004 */
[----:B------:R-:W-:Y:S02]  /*0860*/  @P1 IMAD.IADD R17, R17, 0x1, R13 ;  /* 0x0000000111111824 */ /* 0x000fe400078e020d */
[----:B--2---:R-:W-:-:S04]  /*0870*/  @!P1 IMAD.WIDE.U32 R8, R4, R11, R8 ;  /* 0x0000000b04089225 */ /* 0x004fc800078e0008 */
[----:B------:R-:W-:Y:S02]  /*0880*/  @!P1 IMAD.MOV.U32 R16, RZ, RZ, R8 ;  /* 0x000000ffff109224 */ /* 0x000fe400078e0008 */
[----:B------:R-:W-:Y:S01]  /*0890*/  @!P1 IMAD.MOV.U32 R17, RZ, RZ, R9 ;  /* 0x000000ffff119224 */ /* 0x000fe200078e0009 */
[----:B------:R-:W-:Y:S06]  /*08a0*/  @!P2 BRA `(.L_x_5) ;  /* 0x00000000000ca947 */ /* 0x000fec0003800000 */
[----:B------:R-:W-:Y:S01]  /*08b0*/  UCGABAR_WAIT ;  /* 0x0000000000007dc7 */ /* 0x000fe20008000000 */
[----:B------:R-:W-:Y:S01]  /*08c0*/  CCTL.IVALL ;  /* 0x00000000ff00798f */ /* 0x000fe20002000000 */
[----:B------:R-:W-:Y:S05]  /*08d0*/  BRA `(.L_x_6) ;  /* 0x0000000000047947 */ /* 0x000fea0003800000 */
.L_x_5:
[----:B------:R-:W-:Y:S06]  /*08e0*/  BAR.SYNC.DEFER_BLOCKING 0x0 ;  /* 0x0000000000007b1d */ /* 0x000fec0000010000 */
.L_x_6:
[----:B------:R-:W-:Y:S05]  /*08f0*/  @!P3 BRA `(.L_x_7) ;  /* 0x0000008000f0b947 */ /* 0x000fea0003800000 */
[----:B------:R-:W-:-:S13]  /*0900*/  ISETP.GT.U32.AND P0, PT, R6, 0x1, PT ;  /* 0x000000010600780c */ /* 0x000fda0003f04070 */
[----:B0-----:R-:W-:Y:S05]  /*0910*/  @P0 EXIT ;  /* 0x000000000000094d */ /* 0x001fea0003800000 */
[----:B------:R-:W-:Y:S01]  /*0920*/  ULDC.64 UR4, c[0x0][0x650] ;  /* 0x0001940000047ab9 */ /* 0x000fe20000000a00 */
[----:B------:R-:W-:Y:S01]  /*0930*/  PRMT R0, RZ, 0x7610, R0 ;  /* 0x00007610ff007816 */ /* 0x000fe20000000000 */
[----:B------:R-:W-:Y:S01]  /*0940*/  IMAD.MOV.U32 R154, RZ, RZ, -0x1 ;  /* 0xffffffffff9a7424 */ /* 0x000fe200078e00ff */
[----:B------:R-:W-:Y:S01]  /*0950*/  ISETP.GE.U32.AND P0, PT, R16, UR4, PT ;  /* 0x0000000410007c0c */ /* 0x000fe2000bf06070 */
[----:B------:R-:W-:Y:S02]  /*0960*/  IMAD.MOV.U32 R153, RZ, RZ, -0x1 ;  /* 0xffffffffff997424 */ /* 0x000fe400078e00ff */
[----:B------:R-:W-:Y:S01]  /*0970*/  IMAD.MOV.U32 R22, RZ, RZ, -0x1 ;  /* 0xffffffffff167424 */ /* 0x000fe200078e00ff */
[----:B------:R-:W-:-:S13]  /*0980*/  ISETP.GE.U32.AND.EX P0, PT, R17, UR5, PT, P0 ;  /* 0x0000000511007c0c */ /* 0x000fda000bf06100 */
[----:B------:R-:W-:Y:S05]  /*0990*/  @P0 BRA `(.L_x_8) ;  /* 0x00000004002c0947 */ /* 0x000fea0003800000 */
[----:B------:R-:W0:Y:S01]  /*09a0*/  LDC.64 R20, c[0x0][0x628] ;  /* 0x00018a00ff147b82 */ /* 0x000e220000000a00 */
[----:B------:R-:W-:Y:S02]  /*09b0*/  IMAD.MOV.U32 R8, RZ, RZ, R16 ;  /* 0x000000ffff087224 */ /* 0x000fe400078e0010 */
[----:B------:R-:W-:-:S05]  /*09c0*/  IMAD.MOV.U32 R9, RZ, RZ, R17 ;  /* 0x000000ffff097224 */ /* 0x000fca00078e0011 */
[----:B------:R-:W1:Y:S08]  /*09d0*/  LDC R0, c[0x0][0x630] ;  /* 0x00018c00ff007b82 */ /* 0x000e700000000800 */
[----:B------:R-:W2:Y:S01]  /*09e0*/  LDC.64 R26, c[0x0][0x620] ;  /* 0x00018800ff1a7b82 */ /* 0x000ea20000000a00 */
[----:B0-----:R-:W-:-:S04]  /*09f0*/  ISETP.NE.U32.AND P0, PT, R20, RZ, PT ;  /* 0x000000ff1400720c */ /* 0x001fc80003f05070 */
[----:B------:R-:W-:-:S13]  /*0a00*/  ISETP.NE.AND.EX P0, PT, R21, RZ, PT, P0 ;  /* 0x000000ff1500720c */ /* 0x000fda0003f05300 */
[----:B-12---:R-:W-:Y:S05]  /*0a10*/  @!P0 BRA `(.L_x_9) ;  /* 0x0000000000288947 */ /* 0x006fea0003800000 */
[----:B------:R-:W0:Y:S02]  /*0a20*/  LDC R13, c[0x0][0x634] ;  /* 0x00018d00ff0d7b82 */ /* 0x000e240000000800 */
[----:B0-----:R-:W-:-:S05]  /*0a30*/  IADD3 R13, P0, R16, R13, RZ ;  /* 0x0000000d100d7210 */ /* 0x001fca0007f1e0ff */
[----:B------:R-:W-:-:S04]  /*0a40*/  IMAD.X R15, RZ, RZ, R17, P0 ;  /* 0x000000ffff0f7224 */ /* 0x000fc800000e0611 */
[----:B------:R-:W-:-:S04]  /*0a50*/  IMAD.WIDE.U32 R8, R15, R20, RZ ;  /* 0x000000140f087225 */ /* 0x000fc800078e00ff */
[----:B------:R-:W-:-:S04]  /*0a60*/  IMAD.WIDE.U32 R10, P0, R13, R21, R8 ;  /* 0x000000150d0a7225 */ /* 0x000fc80007800008 */
[----:B------:R-:W-:-:S04]  /*0a70*/  IMAD.WIDE.U32 R8, R13, R20, RZ ;  /* 0x000000140d087225 */ /* 0x000fc800078e00ff */
[----:B------:R-:W-:Y:S01]  /*0a80*/  IMAD.X R13, RZ, RZ, RZ, P0 ;  /* 0x000000ffff0d7224 */ /* 0x000fe200000e06ff */
[----:B------:R-:W-:Y:S01]  /*0a90*/  IADD3 RZ, P0, R9, R10, RZ ;  /* 0x0000000a09ff7210 */ /* 0x000fe20007f1e0ff */
[----:B------:R-:W-:-:S04]  /*0aa0*/  IMAD.MOV.U32 R12, RZ, RZ, R11 ;  /* 0x000000ffff0c7224 */ /* 0x000fc800078e000b */
[----:B------:R-:W-:-:S08]  /*0ab0*/  IMAD.WIDE.U32.X R8, R15, R21, R12, P0 ;  /* 0x000000150f087225 */ /* 0x000fd000000e040c */
.L_x_9:
[----:B------:R-:W0:Y:S01]  /*0ac0*/  LDC.64 R20, c[0x0][0x640] ;  /* 0x00019000ff147b82 */ /* 0x000e220000000a00 */
[--C-:B------:R-:W-:Y:S01]  /*0ad0*/  SHF.R.U64 R28, R8, R0, R9.reuse ;  /* 0x00000000081c7219 */ /* 0x100fe20000001209 */
[----:B------:R-:W-:Y:S01]  /*0ae0*/  IMAD R30, R7, R24, R4 ;  /* 0x00000018071e7224 */ /* 0x000fe200078e0204 */
[----:B------:R-:W-:Y:S01]  /*0af0*/  SHF.R.U32.HI R0, RZ, R0, R9 ;  /* 0x00000000ff007219 */ /* 0x000fe20000011609 */
[----:B------:R-:W-:Y:S01]  /*0b00*/  IMAD.MOV.U32 R25, RZ, RZ, 0x1 ;  /* 0x00000001ff197424 */ /* 0x000fe200078e00ff */
[----:B------:R-:W-:-:S03]  /*0b10*/  IADD3 R5, P0, RZ, -R28, RZ ;  /* 0x8000001cff057210 */ /* 0x000fc60007f1e0ff */
[----:B------:R-:W1:Y:S02]  /*0b20*/  LDC R6, c[0x0][0x618] ;  /* 0x00018600ff067b82 */ /* 0x000e640000000800 */
[----:B------:R-:W-:-:S04]  /*0b30*/  IMAD.X R9, RZ, RZ, ~R0, P0 ;  /* 0x000000ffff097224 */ /* 0x000fc800000e0e00 */
[-C--:B------:R-:W-:Y:S02]  /*0b40*/  IMAD R0, R9, R26.reuse, RZ ;  /* 0x0000001a09007224 */ /* 0x080fe400078e02ff */
[----:B------:R-:W2:Y:S01]  /*0b50*/  LDC R11, c[0x0][0x608] ;  /* 0x00018200ff0b7b82 */ /* 0x000ea20000000800 */
[----:B------:R-:W-:-:S04]  /*0b60*/  IMAD.WIDE.U32 R8, R5, R26, R16 ;  /* 0x0000001a05087225 */ /* 0x000fc800078e0010 */
[----:B------:R-:W-:-:S03]  /*0b70*/  IMAD R5, R5, R27, R0 ;  /* 0x0000001b05057224 */ /* 0x000fc600078e0200 */
[----:B------:R-:W3:Y:S01]  /*0b80*/  LDC R12, c[0x0][0x658] ;  /* 0x00019600ff0c7b82 */ /* 0x000ee20000000800 */
[----:B0-----:R-:W-:Y:S01]  /*0b90*/  ISETP.NE.U32.AND P0, PT, R20, RZ, PT ;  /* 0x000000ff1400720c */ /* 0x001fe20003f05070 */
[----:B------:R-:W-:Y:S02]  /*0ba0*/  IMAD.IADD R5, R9, 0x1, R5 ;  /* 0x0000000109057824 */ /* 0x000fe400078e0205 */
[----:B------:R-:W-:Y:S01]  /*0bb0*/  IMAD.MOV.U32 R9, RZ, RZ, -0x1 ;  /* 0xffffffffff097424 */ /* 0x000fe200078e00ff */
[----:B------:R-:W-:-:S03]  /*0bc0*/  ISETP.NE.AND.EX P0, PT, R21, RZ, PT, P0 ;  /* 0x000000ff1500720c */ /* 0x000fc60003f05300 */
[----:B------:R-:W0:Y:S01]  /*0bd0*/  LDC R15, c[0x0][0x600] ;  /* 0x00018000ff0f7b82 */ /* 0x000e220000000800 */
[-CC-:B-1----:R-:W-:Y:S02]  /*0be0*/  SHF.R.U64 R13, R8, R6.reuse, R5.reuse ;  /* 0x00000006080d7219 */ /* 0x182fe40000001205 */
[----:B------:R-:W-:-:S05]  /*0bf0*/  SHF.R.U32.HI R0, RZ, R6, R5 ;  /* 0x00000006ff007219 */ /* 0x000fca0000011605 */
[----:B------:R-:W1:Y:S01]  /*0c00*/  LDC R14, c[0x0][0x648] ;  /* 0x00019200ff0e7b82 */ /* 0x000e620000000800 */
[-CC-:B--2---:R-:W-:Y:S02]  /*0c10*/  SHF.R.U64 R27, R13, R11.reuse, R0.reuse ;  /* 0x0000000b0d1b7219 */ /* 0x184fe40000001200 */
[----:B------:R-:W-:-:S05]  /*0c20*/  SHF.R.U32.HI R5, RZ, R11, R0 ;  /* 0x0000000bff057219 */ /* 0x000fca0000011600 */
[----:B------:R-:W2:Y:S01]  /*0c30*/  LDC R22, c[0x0][0x638] ;  /* 0x00018e00ff167b82 */ /* 0x000ea20000000800 */
[-CC-:B---3--:R-:W-:Y:S02]  /*0c40*/  SHF.R.U64 R24, R27, R12.reuse, R5.reuse ;  /* 0x0000000c1b187219 */ /* 0x188fe40000001205 */
[-C--:B------:R-:W-:Y:S02]  /*0c50*/  SHF.L.U32 R0, R9, R12.reuse, RZ ;  /* 0x0000000c09007219 */ /* 0x080fe400000006ff */
[----:B------:R-:W-:Y:S01]  /*0c60*/  SHF.R.U32.HI R5, RZ, R12, R5 ;  /* 0x0000000cff057219 */ /* 0x000fe20000011605 */
[----:B------:R-:W-:Y:S01]  /*0c70*/  IMAD.MOV.U32 R4, RZ, RZ, R24 ;  /* 0x000000ffff047224 */ /* 0x000fe200078e0018 */
[----:B------:R-:W-:Y:S01]  /*0c80*/  LOP3.LUT R10, RZ, R0, RZ, 0x33, !PT ;  /* 0x00000000ff0a7212 */ /* 0x000fe200078e33ff */
[----:B------:R-:W3:Y:S01]  /*0c90*/  LDC R26, c[0x0][0x610] ;  /* 0x00018400ff1a7b82 */ /* 0x000ee20000000800 */
[----:B------:R-:W-:Y:S05]  /*0ca0*/  @!P0 BRA `(.L_x_10) ;  /* 0x0000000000288947 */ /* 0x000fea0003800000 */
[----:B------:R-:W4:Y:S02]  /*0cb0*/  LDC R9, c[0x0][0x64c] ;  /* 0x00019300ff097b82 */ /* 0x000f240000000800 */
[----:B----4-:R-:W-:-:S05]  /*0cc0*/  IADD3 R9, P0, R24, R9, RZ ;  /* 0x0000000918097210 */ /* 0x010fca0007f1e0ff */
        /* <DEDUP_REMOVED lines=8> */
.L_x_10:
[----:B-1----:R-:W-:Y:S01]  /*0d50*/  SHF.R.U64 R4, R4, R14, R5 ;  /* 0x0000000e04047219 */ /* 0x002fe20000001205 */
[----:B0-----:R-:W-:Y:S01]  /*0d60*/  VIADD R6, R15, 0xffffffff ;  /* 0xffffffff0f067836 */ /* 0x001fe20000000000 */
[----:B------:R-:W-:Y:S02]  /*0d70*/  SHF.L.U32 R0, R25, R12, RZ ;  /* 0x0000000c19007219 */ /* 0x000fe400000006ff */
[----:B------:R-:W-:Y:S01]  /*0d80*/  LOP3.LUT R5, R27, R10, RZ, 0xc0, !PT ;  /* 0x0000000a1b057212 */ /* 0x000fe200078ec0ff */
[----:B------:R-:W-:Y:S01]  /*0d90*/  IMAD.MOV R7, RZ, RZ, -R4 ;  /* 0x000000ffff077224 */ /* 0x000fe200078e0a04 */
[----:B------:R-:W-:Y:S02]  /*0da0*/  SEL R3, R3, R30, !P1 ;  /* 0x0000001e03037207 */ /* 0x000fe40004800000 */
[----:B------:R-:W-:Y:S01]  /*0db0*/  LOP3.LUT R6, R13, R6, RZ, 0xc0, !PT ;  /* 0x000000060d067212 */ /* 0x000fe200078ec0ff */
[----:B------:R-:W-:Y:S02]  /*0dc0*/  IMAD R4, R0, R4, R5 ;  /* 0x0000000400047224 */ /* 0x000fe400078e0205 */
[----:B--2---:R-:W-:-:S02]  /*0dd0*/  IMAD R0, R7, R22, R24 ;  /* 0x0000001607007224 */ /* 0x004fc400078e0218 */
[----:B---3--:R-:W-:Y:S02]  /*0de0*/  IMAD R3, R4, R26, R3 ;  /* 0x0000001a04037224 */ /* 0x008fe400078e0203 */
[----:B------:R-:W-:Y:S02]  /*0df0*/  IMAD R154, R0, R15, R6 ;  /* 0x0000000f009a7224 */ /* 0x000fe400078e0206 */
[----:B------:R-:W-:Y:S02]  /*0e00*/  IMAD.MOV.U32 R4, RZ, RZ, 0x1 ;  /* 0x00000001ff047424 */ /* 0x000fe400078e00ff */
[----:B------:R-:W-:Y:S01]  /*0e10*/  IMAD.MOV.U32 R22, RZ, RZ, R28 ;  /* 0x000000ffff167224 */ /* 0x000fe200078e001c */
[----:B------:R-:W-:Y:S02]  /*0e20*/  SEL R153, R154, R3, !P1 ;  /* 0x000000039a997207 */ /* 0x000fe40004800000 */
[----:B------:R-:W-:Y:S02]  /*0e30*/  PRMT R0, R4, 0x7610, R0 ;  /* 0x0000761004007816 */ /* 0x000fe40000000000 */
[----:B------:R-:W-:-:S07]  /*0e40*/  SEL R154, R3, R154, !P1 ;  /* 0x0000009a039a7207 */ /* 0x000fce0004800000 */
.L_x_8:
[----:B------:R-:W-:-:S08]  /*0e50*/  NOP ;  /* 0x0000000000007918 */ /* 0x000fd00000000000 */
[----:B------:R-:W0:Y:S02]  /*0e60*/  USETMAXREG.TRY_ALLOC.CTAPOOL UP0, 0xe8 ;  /* 0x000000e8000079c8 */ /* 0x000e240008000600 */
[----:B0-----:R-:W-:-:S13]  /*0e70*/  PLOP3.LUT P0, PT, PT, PT, UP0, 0x80, 0x0 ;  /* 0x000000000000781c */ /* 0x001fda0003f0f008 */
[----:B------:R-:W-:Y:S05]  /*0e80*/  @!P0 BRA `(.L_x_8) ;  /* 0xfffffffc00f08947 */ /* 0x000fea000383ffff */
[----:B------:R-:W-:Y:S01]  /*0e90*/  ULDC.64 UR4, c[0x0][0x598] ;  /* 0x0001660000047ab9 */ /* 0x000fe20000000a00 */
[----:B------:R-:W-:Y:S01]  /*0ea0*/  ULDC.64 UR36, c[0x0][0x208] ;  /* 0x0000820000247ab9 */ /* 0x000fe20000000a00 */
[----:B------:R-:W-:-:S04]  /*0eb0*/  ISETP.NE.U32.AND P0, PT, RZ, UR4, PT ;  /* 0x00000004ff007c0c */ /* 0x000fc8000bf05070 */
[----:B------:R-:W-:-:S13]  /*0ec0*/  ISETP.NE.AND.EX P0, PT, RZ, UR5, PT, P0 ;  /* 0x00000005ff007c0c */ /* 0x000fda000bf05300 */
[----:B------:R-:W-:Y:S05]  /*0ed0*/  @!P0 BRA `(.L_x_11) ;  /* 0x00000000001c8947 */ /* 0x000fea0003800000 */
[----:B------:R-:W0:Y:S02]  /*0ee0*/  LDC.64 R4, c[0x0][0x598] ;  /* 0x00016600ff047b82 */ /* 0x000e240000000a00 */
[----:B0-----:R-:W2:Y:S02]  /*0ef0*/  LDG.E.64 R4, desc[UR36][R4.64] ;  /* 0x0000002404047981 */ /* 0x001ea4000c1e1b00 */
[----:B--2---:R-:W-:-:S04]  /*0f00*/  ISETP.NE.U32.AND P0, PT, R4, RZ, PT ;  /* 0x000000ff0400720c */ /* 0x004fc80003f05070 */
[----:B------:R-:W-:-:S13]  /*0f10*/  ISETP.NE.AND.EX P0, PT, R5, RZ, PT, P0 ;  /* 0x000000ff0500720c */ /* 0x000fda0003f05300 */
[----:B------:R-:W-:Y:S05]  /*0f20*/  @!P0 BRA `(.L_x_11) ;  /* 0x0000000000088947 */ /* 0x000fea0003800000 */
[----:B------:R0:W5:Y:S01]  /*0f30*/  LD.E R155, desc[UR36][R4.64] ;  /* 0x00000024049b7980 */ /* 0x000162000c101900 */
[----:B------:R-:W-:Y:S05]  /*0f40*/  BRA `(.L_x_12) ;  /* 0x0000000000247947 */ /* 0x000fea0003800000 */
.L_x_11:
[----:B------:R-:W-:Y:S02]  /*0f50*/  ULDC.64 UR4, c[0x0][0x588] ;  /* 0x0001620000047ab9 */ /* 0x000fe40000000a00 */
[----:B------:R-:W-:-:S04]  /*0f60*/  ISETP.NE.U32.AND P0, PT, RZ, UR4, PT ;  /* 0x00000004ff007c0c */ /* 0x000fc8000bf05070 */
[----:B------:R-:W-:-:S13]  /*0f70*/  ISETP.NE.AND.EX P0, PT, RZ, UR5, PT, P0 ;  /* 0x00000005ff007c0c */ /* 0x000fda000bf05300 */
[----:B------:R-:W-:Y:S05]  /*0f80*/  @!P0 BRA `(.L_x_13) ;  /* 0x00000000000c8947 */ /* 0x000fea0003800000 */
[----:B------:R-:W0:Y:S02]  /*0f90*/  LDC.64 R4, c[0x0][0x588] ;  /* 0x00016200ff047b82 */ /* 0x000e240000000a00 */
[----:B0-----:R1:W5:Y:S01]  /*0fa0*/  LDG.E R155, desc[UR36][R4.64] ;  /* 0x00000024049b7981 */ /* 0x001362000c1e1900 */
[----:B------:R-:W-:Y:S05]  /*0fb0*/  BRA `(.L_x_12) ;  /* 0x0000000000087947 */ /* 0x000fea0003800000 */
.L_x_13:
[----:B------:R-:W-:Y:S02]  /*0fc0*/  ULDC UR4, c[0x0][0x580] ;  /* 0x0001600000047ab9 */ /* 0x000fe40000000800 */
[----:B------:R-:W-:-:S07]  /*0fd0*/  IMAD.U32 R155, RZ, RZ, UR4 ;  /* 0x00000004ff9b7e24 */ /* 0x000fce000f8e00ff */
.L_x_12:
[----:B------:R-:W-:Y:S02]  /*0fe0*/  ULDC.64 UR4, c[0x0][0x5a0] ;  /* 0x0001680000047ab9 */ /* 0x000fe40000000a00 */
[----:B------:R-:W-:-:S04]  /*0ff0*/  ISETP.NE.U32.AND P0, PT, RZ, UR4, PT ;  /* 0x00000004ff007c0c */ /* 0x000fc8000bf05070 */
[----:B------:R-:W-:-:S13]  /*1000*/  ISETP.NE.AND.EX P0, PT, RZ, UR5, PT, P0 ;  /* 0x00000005ff007c0c */ /* 0x000fda000bf05300 */
[----:B------:R-:W-:Y:S05]  /*1010*/  @!P0 BRA `(.L_x_14) ;  /* 0x00000000001c8947 */ /* 0x000fea0003800000 */
[----:B01----:R-:W0:Y:S02]  /*1020*/  LDC.64 R4, c[0x0][0x5a0] ;  /* 0x00016800ff047b82 */ /* 0x003e240000000a00 */
[----:B0-----:R-:W2:Y:S02]  /*1030*/  LDG.E.64 R4, desc[UR36][R4.64] ;  /* 0x0000002404047981 */ /* 0x001ea4000c1e1b00 */
[----:B--2---:R-:W-:-:S04]  /*1040*/  ISETP.NE.U32.AND P0, PT, R4, RZ, PT ;  /* 0x000000ff0400720c */ /* 0x004fc80003f05070 */
[----:B------:R-:W-:-:S13]  /*1050*/  ISETP.NE.AND.EX P0, PT, R5, RZ, PT, P0 ;  /* 0x000000ff0500720c */ /* 0x000fda0003f05300 */
[----:B------:R-:W-:Y:S05]  /*1060*/  @!P0 BRA `(.L_x_14) ;  /* 0x0000000000088947 */ /* 0x000fea0003800000 */
[----:B------:R0:W5:Y:S01]  /*1070*/  LD.E R156, desc[UR36][R4.64] ;  /* 0x00000024049c7980 */ /* 0x000162000c101900 */
[----:B------:R-:W-:Y:S05]  /*1080*/  BRA `(.L_x_15) ;  /* 0x0000000000247947 */ /* 0x000fea0003800000 */
.L_x_14:
[----:B------:R-:W-:Y:S02]  /*1090*/  ULDC.64 UR4, c[0x0][0x590] ;  /* 0x0001640000047ab9 */ /* 0x000fe40000000a00 */
[----:B------:R-:W-:-:S04]  /*10a0*/  ISETP.NE.U32.AND P0, PT, RZ, UR4, PT ;  /* 0x00000004ff007c0c */ /* 0x000fc8000bf05070 */
[----:B------:R-:W-:-:S13]  /*10b0*/  ISETP.NE.AND.EX P0, PT, RZ, UR5, PT, P0 ;  /* 0x00000005ff007c0c */ /* 0x000fda000bf05300 */
[----:B------:R-:W-:Y:S05]  /*10c0*/  @!P0 BRA `(.L_x_16) ;  /* 0x00000000000c8947 */ /* 0x000fea0003800000 */
[----:B------:R-:W2:Y:S02]  /*10d0*/  LDC.64 R156, c[0x0][0x590] ;  /* 0x00016400ff9c7b82 */ /* 0x000ea40000000a00 */
[----:B--2---:R2:W5:Y:S01]  /*10e0*/  LDG.E R156, desc[UR36][R156.64] ;  /* 0x000000249c9c7981 */ /* 0x004562000c1e1900 */
[----:B------:R-:W-:Y:S05]  /*10f0*/  BRA `(.L_x_15) ;  /* 0x0000000000087947 */ /* 0x000fea0003800000 */
.L_x_16:
[----:B------:R-:W-:Y:S02]  /*1100*/  ULDC UR4, c[0x0][0x584] ;  /* 0x0001610000047ab9 */ /* 0x000fe40000000800 */
[----:B------:R-:W-:-:S07]  /*1110*/  IMAD.U32 R156, RZ, RZ, UR4 ;  /* 0x00000004ff9c7e24 */ /* 0x000fce000f8e00ff */
.L_x_15:
[----:B------:R-:W-:-:S13]  /*1120*/  LOP3.LUT P0, RZ, R0, 0xff, RZ, 0xc0, !PT ;  /* 0x000000ff00ff7812 */ /* 0x000fda000780c0ff */
[----:B------:R-:W-:Y:S05]  /*1130*/  @!P0 EXIT ;  /* 0x000000000000894d */ /* 0x000fea0003800000 */
[----:B------:R-:W-:Y:S01]  /*1140*/  ULDC UR4, c[0x0][0x28c] ;  /* 0x0000a30000047ab9 */ /* 0x000fe20000000800 */
[----:B------:R-:W-:Y:S01]  /*1150*/  UMOV UR38, URZ ;  /* 0x0000003f00267c82 */ /* 0x000fe20008000000 */
[----:B------:R-:W-:Y:S01]  /*1160*/  UIADD3 UR4, UR4, 0xff, URZ ;  /* 0x000000ff04047890 */ /* 0x000fe2000fffe03f */
[----:B------:R-:W-:-:S03]  /*1170*/  UMOV UR39, URZ ;  /* 0x0000003f00277c82 */ /* 0x000fc60008000000 */
[----:B------:R-:W-:-:S04]  /*1180*/  USHF.R.S32.HI UR5, URZ, 0x1f, UR4 ;  /* 0x0000001f3f057899 */ /* 0x000fc80008011404 */
[----:B------:R-:W-:-:S04]  /*1190*/  ULEA.HI UR5, UR5, UR4, URZ, 0x8 ;  /* 0x0000000405057291 */ /* 0x000fc8000f8f403f */
[----:B------:R-:W-:-:S12]  /*11a0*/  USHF.R.S32.HI UR40, URZ, 0x8, UR5 ;  /* 0x000000083f287899 */ /* 0x000fd80008011405 */
.L_x_294:
[----:B------:R-:W-:Y:S01]  /*11b0*/  LOP3.LUT R0, R18, 0x80, RZ, 0xc0, !PT ;  /* 0x0000008012007812 */ /* 0x000fe200078ec0ff */
[----:B---3--:R-:W3:Y:S01]  /*11c0*/  S2UR UR7, SR_CgaCtaId ;  /* 0x00000000000779c3 */ /* 0x008ee20000008800 */
[----:B------:R-:W-:Y:S02]  /*11d0*/  UMOV UR6, 0x400 ;  /* 0x0000040000067882 */ /* 0x000fe40000000000 */
[----:B------:R-:W-:-:S06]  /*11e0*/  SHF.R.U32.HI R0, RZ, 0x7, R0 ;  /* 0x00000007ff007819 */ /* 0x000fcc0000011600 */
[----:B----4-:R-:W4:Y:S01]  /*11f0*/  SHFL.IDX PT, R0, R0, RZ, 0x1f ;  /* 0x00001fff00007589 */ /* 0x010f2200000e0000 */
[----:B---3--:R-:W-:Y:S01]  /*1200*/  ULEA UR6, UR7, UR6, 0x18 ;  /* 0x0000000607067291 */ /* 0x008fe2000f8ec03f */
[----:B----4-:R-:W-:-:S13]  /*1210*/  R2UR UR4, R0 ;  /* 0x00000000000472ca */ /* 0x010fda00000e0000 */
[----:B------:R-:W-:-:S04]  /*1220*/  ULEA.HI UR5, UR4, UR4, URZ, 0x1 ;  /* 0x0000000404057291 */ /* 0x000fc8000f8f083f */
[----:B------:R-:W-:-:S04]  /*1230*/  ULOP3.LUT UR5, UR5, 0x7fffe, URZ, 0xc0, !UPT ;  /* 0x0007fffe05057892 */ /* 0x000fc8000f8ec03f */
[----:B------:R-:W-:-:S03]  /*1240*/  UIADD3 UR5, UR4, -UR5, URZ ;  /* 0x8000000504057290 */ /* 0x000fc6000fffe03f */
[----:B------:R-:W-:Y:S01]  /*1250*/  ULDC UR4, c[0x0][0x28c] ;  /* 0x0000a30000047ab9 */ /* 0x000fe20000000800 */
[----:B------:R-:W-:Y:S01]  /*1260*/  ULEA UR5, UR5, UR6, 0xd ;  /* 0x0000000605057291 */ /* 0x000fe2000f8e683f */
[----:B------:R-:W-:-:S03]  /*1270*/  ISETP.LT.AND P0, PT, RZ, UR4, PT ;  /* 0x00000004ff007c0c */ /* 0x000fc6000bf01270 */
[----:B------:R-:W-:-:S04]  /*1280*/  UIADD3 UR5, UR5, 0x100, URZ ;  /* 0x0000010005057890 */ /* 0x000fc8000fffe03f */
[----:B------:R-:W-:-:S04]  /*1290*/  USHF.R.U32.HI UR5, URZ, 0x4, UR5 ;  /* 0x000000043f057899 */ /* 0x000fc80008011605 */
[----:B------:R-:W-:Y:S02]  /*12a0*/  ULOP3.LUT UR41, UR5, 0x3fff, URZ, 0xc0, !UPT ;  /* 0x00003fff05297892 */ /* 0x000fe4000f8ec03f */
[----:B------:R-:W-:Y:S10]  /*12b0*/  @P0 BRA `(.L_x_17) ;  /* 0x0000000000400947 */ /* 0x000ff40003800000 */
[----:B------:R-:W-:Y:S01]  /*12c0*/  MOV R0, 0x0 ;  /* 0x0000000000007802 */ /* 0x000fe20000000f00 */
[----:B------:R-:W-:Y:S01]  /*12d0*/  ULDC.64 UR4, c[0x4][0x68] ;  /* 0x01001a0000047ab9 */ /* 0x000fe20000000a00 */
[----:B------:R-:W-:Y:S01]  /*12e0*/  ULDC.64 UR6, c[0x4][0x8] ;  /* 0x0100020000067ab9 */ /* 0x000fe20000000a00 */
[----:B01----:R-:W-:Y:S01]  /*12f0*/  IMAD.U32 R4, RZ, RZ, UR4 ;  /* 0x00000004ff047e24 */ /* 0x003fe2000f8e00ff */
[----:B------:R0:W1:Y:S01]  /*1300*/  LDC.64 R14, c[0x4][R0] ;  /* 0x01000000000e7b82 */ /* 0x0000620000000a00 */
[----:B------:R-:W-:Y:S01]  /*1310*/  IMAD.U32 R5, RZ, RZ, UR5 ;  /* 0x00000005ff057e24 */ /* 0x000fe2000f8e00ff */
[----:B------:R-:W-:Y:S01]  /*1320*/  ULDC.64 UR4, c[0x4][0x70] ;  /* 0x01001c0000047ab9 */ /* 0x000fe20000000a00 */
[----:B------:R-:W-:Y:S02]  /*1330*/  IMAD.U32 R10, RZ, RZ, UR6 ;  /* 0x00000006ff0a7e24 */ /* 0x000fe4000f8e00ff */
[----:B------:R-:W-:Y:S02]  /*1340*/  IMAD.U32 R6, RZ, RZ, UR4 ;  /* 0x00000004ff067e24 */ /* 0x000fe4000f8e00ff */
[----:B------:R-:W-:-:S02]  /*1350*/  IMAD.U32 R7, RZ, RZ, UR5 ;  /* 0x00000005ff077e24 */ /* 0x000fc4000f8e00ff */
[----:B------:R-:W-:Y:S02]  /*1360*/  IMAD.U32 R11, RZ, RZ, UR7 ;  /* 0x00000007ff0b7e24 */ /* 0x000fe4000f8e00ff */
[----:B------:R-:W-:Y:S02]  /*1370*/  IMAD.MOV.U32 R8, RZ, RZ, 0x1e1 ;  /* 0x000001e1ff087424 */ /* 0x000fe400078e00ff */
[----:B------:R-:W-:Y:S02]  /*1380*/  IMAD.MOV.U32 R12, RZ, RZ, 0x1 ;  /* 0x00000001ff0c7424 */ /* 0x000fe400078e00ff */
[----:B0-----:R-:W-:-:S07]  /*1390*/  IMAD.MOV.U32 R13, RZ, RZ, RZ ;  /* 0x000000ffff0d7224 */ /* 0x001fce00078e00ff */
[----:B------:R-:W-:-:S07]  /*13a0*/  LEPC R20, `(.L_x_17) ;  /* 0x000000001014794e */ /* 0x000fce0000000000 */
[----:B-12--5:R-:W-:Y:S05]  /*13b0*/  CALL.ABS.NOINC R14 ;  /* 0x000000000e007343 */ /* 0x026fea0003c00000 */
.L_x_17:
[----:B------:R-:W-:-:S04]  /*13c0*/  LOP3.LUT R0, R19, 0x1, RZ, 0xfc, !PT ;  /* 0x0000000113007812 */ /* 0x000fc800078efcff */
[----:B------:R-:W-:-:S13]  /*13d0*/  ISETP.NE.AND P0, PT, R0, 0x3, PT ;  /* 0x000000030000780c */ /* 0x000fda0003f05270 */
[----:B------:R-:W-:Y:S05]  /*13e0*/  @!P0 BRA `(.L_x_18) ;  /* 0x0000000000048947 */ /* 0x000fea0003800000 */
[----:B------:R-:W-:Y:S01]  /*13f0*/  BPT.TRAP 0x1 ;  /* 0x000000040000795c */ /* 0x000fe20000300000 */
.L_x_18:
[----:B------:R-:W3:Y:S01]  /*1400*/  S2UR UR5, SR_CgaCtaId ;  /* 0x00000000000579c3 */ /* 0x000ee20000008800 */
[----:B------:R-:W-:Y:S01]  /*1410*/  UMOV UR4, 0x400 ;  /* 0x0000040000047882 */ /* 0x000fe20000000000 */
[----:B------:R-:W-:Y:S02]  /*1420*/  IMAD.U32 R0, RZ, RZ, UR38 ;  /* 0x00000026ff007e24 */ /* 0x000fe4000f8e00ff */
[----:B------:R-:W-:-:S03]  /*1430*/  IMAD.U32 R3, RZ, RZ, UR39 ;  /* 0x00000027ff037e24 */ /* 0x000fc6000f8e00ff */
[----:B------:R-:W-:Y:S01]  /*1440*/  SHF.L.U32 R0, R0, 0x1f, RZ ;  /* 0x0000001f00007819 */ /* 0x000fe200000006ff */
[----:B---3--:R-:W-:-:S06]  /*1450*/  ULEA UR4, UR5, UR4, 0x18 ;  /* 0x0000000405047291 */ /* 0x008fcc000f8ec03f */
[----:B------:R-:W-:-:S04]  /*1460*/  IMAD.U32 R6, RZ, RZ, UR4 ;  /* 0x00000004ff067e24 */ /* 0x000fc8000f8e00ff */
[----:B------:R-:W-:-:S04]  /*1470*/  IMAD R3, R3, 0x8, R6 ;  /* 0x0000000803037824 */ /* 0x000fc800078e0206 */
[----:B------:R3:W4:Y:S01]  /*1480*/  SYNCS.PHASECHK.TRANS64.TRYWAIT P1, [R3+URZ], R0 ;  /* 0x00000000030075a7 */ /* 0x000722000802017f */
[----:B------:R-:W-:Y:S05]  /*1490*/  @!P0 BRA `(.L_x_19) ;  /* 0x0000000000048947 */ /* 0x000fea0003800000 */
[----:B------:R-:W-:Y:S01]  /*14a0*/  BPT.TRAP 0x1 ;  /* 0x000000040000795c */ /* 0x000fe20000300000 */
.L_x_19:
[----:B----4-:R-:W-:Y:S05]  /*14b0*/  @P1 BRA `(.L_x_20) ;  /* 0x0000000000081947 */ /* 0x010fea0003800000 */
[----:B------:R-:W4:Y:S02]  /*14c0*/  SYNCS.PHASECHK.TRANS64.TRYWAIT P1, [R3+URZ], R0 ;  /* 0x00000000030075a7 */ /* 0x000f24000802017f */
[----:B----4-:R-:W-:Y:S05]  /*14d0*/  @!P1 BRA `(.L_x_21) ;  /* 0x0000008c00549947 */ /* 0x010fea0003800000 */
.L_x_20:
[----:B------:R-:W-:-:S04]  /*14e0*/  UISETP.LT.AND UP0, UPT, UR40, 0x1, UPT ;  /* 0x000000012800788c */ /* 0x000fc8000bf01270 */
[----:B------:R-:W-:-:S06]  /*14f0*/  USEL UR4, UR40, 0x1, UP0 ;  /* 0x0000000128047887 */ /* 0x000fcc0008000000 */
[----:B---34-:R-:W-:Y:S01]  /*1500*/  IMAD.U32 R0, RZ, RZ, UR4 ;  /* 0x00000004ff007e24 */ /* 0x018fe2000f8e00ff */
[----:B------:R-:W-:Y:S05]  /*1510*/  WARPSYNC.ALL ;  /* 0x0000000000007948 */ /* 0x000fea0003800000 */
[----:B------:R-:W-:-:S04]  /*1520*/  IADD3 R0, -R0, UR40, RZ ;  /* 0x0000002800007c10 */ /* 0x000fc8000fffe1ff */
[----:B------:R-:W-:Y:S02]  /*1530*/  ISETP.GE.AND P1, PT, R0, 0x1, PT ;  /* 0x000000010000780c */ /* 0x000fe40003f26270 */
[----:B------:R-:W-:Y:S01]  /*1540*/  R2UR UR4, R6 ;  /* 0x00000000060472ca */ /* 0x000fe200000e0000 */
[----:B------:R-:W-:Y:S01]  /*1550*/  WARPGROUP.ARRIVE ;  /* 0x00000000000079c5 */ /* 0x000fe20000000000 */
[----:B------:R-:W-:Y:S01]  /*1560*/  UMOV UR9, 0x40000040 ;  /* 0x4000004000097882 */ /* 0x000fe20000000000 */
[----:B------:R-:W-:-:S10]  /*1570*/  UMOV UR11, 0x40000040 ;  /* 0x40000040000b7882 */ /* 0x000fd40000000000 */
[----:B------:R-:W-:-:S04]  /*1580*/  UIADD3 UR4, UR4, 0x10100, URZ ;  /* 0x0001010004047890 */ /* 0x000fc8000fffe03f */
[----:B------:R-:W-:-:S04]  /*1590*/  USHF.R.U32.HI UR4, URZ, 0x4, UR4 ;  /* 0x000000043f047899 */ /* 0x000fc80008011604 */
[----:B------:R-:W-:Y:S02]  /*15a0*/  ULOP3.LUT UR5, UR4, 0x3fff, URZ, 0xc0, !UPT ;  /* 0x00003fff04057892 */ /* 0x000fe4000f8ec03f */
[----:B------:R-:W-:Y:S02]  /*15b0*/  ULOP3.LUT UR4, UR41, 0x10000, URZ, 0xfc, !UPT ;  /* 0x0001000029047892 */ /* 0x000fe4000f8efc3f */
[----:B------:R-:W-:Y:S02]  /*15c0*/  ULOP3.LUT UR5, UR5, 0x10000, URZ, 0xfc, !UPT ;  /* 0x0001000005057892 */ /* 0x000fe4000f8efc3f */
[----:B------:R-:W-:Y:S02]  /*15d0*/  ULEA UR6, UR39, UR4, 0xb ;  /* 0x0000000427067291 */ /* 0x000fe4000f8e583f */
[----:B------:R-:W-:-:S05]  /*15e0*/  ULEA UR7, UR39, UR5, 0xc ;  /* 0x0000000527077291 */ /* 0x000fca000f8e603f */
[----:B------:R-:W-:Y:S02]  /*15f0*/  UMOV UR8, UR6 ;  /* 0x0000000600087c82 */ /* 0x000fe40008000000 */
[----:B------:R-:W-:Y:S02]  /*1600*/  UMOV UR10, UR7 ;  /* 0x00000007000a7c82 */ /* 0x000fe40008000000 */
[----:B------:R-:W-:Y:S01]  /*1610*/  IGMMA.64x256x32.S8.S8 R24, gdesc[UR8], RZ, !UPT, gsb0 ;  /* 0x06600000081879f1 */ /* 0x000fe2000c0410ff */
[----:B------:R-:W-:Y:S02]  /*1620*/  UIADD3 UR8, UR6, 0x2, URZ ;  /* 0x0000000206087890 */ /* 0x000fe4000fffe03f */
[----:B------:R-:W-:Y:S01]  /*1630*/  UIADD3 UR10, UR7, 0x2, URZ ;  /* 0x00000002070a7890 */ /* 0x000fe2000fffe03f */
[----:B------:R-:W-:Y:S01]  /*1640*/  UMOV UR9, 0x40000040 ;  /* 0x4000004000097882 */ /* 0x000fe20000000000 */
[----:B------:R-:W-:Y:S01]  /*1650*/  UMOV UR11, 0x40000040 ;  /* 0x40000040000b7882 */ /* 0x000fe20000000000 */
[----:B------:R-:W-:-:S02]  /*1660*/  WARPGROUP.DEPBAR.LE gsb0, 0x0 ;  /* 0x00008000000079c5 */ /* 0x000fc40000010000 */
[----:B------:R-:W-:-:S06]  /*1670*/  WARPGROUP.ARRIVE ;  /* 0x00000000000079c5 */ /* 0x000fcc0000000000 */
[----:B------:R-:W-:Y:S01]  /*1680*/  IGMMA.64x256x32.S8.S8 R24, gdesc[UR8], R24, gsb0 ;  /* 0x06600000081879f1 */ /* 0x000fe20008041018 */
[----:B------:R-:W-:Y:S02]  /*1690*/  UIADD3 UR8, UR6, 0x4, URZ ;  /* 0x0000000406087890 */ /* 0x000fe4000fffe03f */
[----:B------:R-:W-:Y:S01]  /*16a0*/  UIADD3 UR10, UR7, 0x4, URZ ;  /* 0x00000004070a7890 */ /* 0x000fe2000fffe03f */
[----:B------:R-:W-:Y:S01]  /*16b0*/  UMOV UR9, 0x40000040 ;  /* 0x4000004000097882 */ /* 0x000fe20000000000 */
[----:B------:R-:W-:Y:S01]  /*16c0*/  UMOV UR11, 0x40000040 ;  /* 0x40000040000b7882 */ /* 0x000fe20000000000 */
[----:B------:R-:W-:Y:S02]  /*16d0*/  WARPGROUP.DEPBAR.LE gsb0, 0x0 ;  /* 0x00008000000079c5 */ /* 0x000fe40000010000 */
        /* <DEDUP_REMOVED lines=36> */
[----:B------:R-:W-:Y:S03]  /*1920*/  IGMMA.64x256x32.S8.S8 R24, gdesc[UR8], R24, gsb0 ;  /* 0x06600000081879f1 */ /* 0x000fe60008041018 */
[----:B------:R-:W-:Y:S02]  /*1930*/  WARPGROUP.DEPBAR.LE gsb0, 0x0 ;  /* 0x00008000000079c5 */ /* 0x000fe40000010000 */
[----:B------:R-:W-:Y:S05]  /*1940*/  @!P1 BRA `(.L_x_22) ;  /* 0x0000000400949947 */ /* 0x000fea0003800000 */
[----:B------:R-:W-:Y:S02]  /*1950*/  UIADD3 UR6, UR39, 0x1, URZ ;  /* 0x0000000127067890 */ /* 0x000fe4000fffe03f */
[----:B------:R-:W-:Y:S02]  /*1960*/  IMAD.U32 R3, RZ, RZ, UR39 ;  /* 0x00000027ff037e24 */ /* 0x000fe4000f8e00ff */
[----:B------:R-:W-:-:S04]  /*1970*/  UISETP.NE.AND UP0, UPT, UR6, 0x2, UPT ;  /* 0x000000020600788c */ /* 0x000fc8000bf05270 */
[----:B------:R-:W-:Y:S02]  /*1980*/  USEL UR7, URZ, 0x1, UP0 ;  /* 0x000000013f077887 */ /* 0x000fe40008000000 */
[----:B------:R-:W-:Y:S02]  /*1990*/  USEL UR6, UR6, URZ, UP0 ;  /* 0x0000003f06067287 */ /* 0x000fe40008000000 */
[----:B------:R-:W-:-:S06]  /*19a0*/  ULOP3.LUT UR7, UR38, UR7, URZ, 0x3c, !UPT ;  /* 0x0000000726077292 */ /* 0x000fcc000f8e3c3f */
[----:B------:R-:W-:-:S07]  /*19b0*/  IMAD.U32 R7, RZ, RZ, UR7 ;  /* 0x00000007ff077e24 */ /* 0x000fce000f8e00ff */
.L_x_29:
[----:B------:R-:W-:Y:S05]  /*19c0*/  @!P0 BRA `(.L_x_23) ;  /* 0x0000000000048947 */ /* 0x000fea0003800000 */
[----:B------:R-:W-:Y:S01]  /*19d0*/  BPT.TRAP 0x1 ;  /* 0x000000040000795c */ /* 0x000fe20000300000 */
.L_x_23:
[----:B------:R-:W3:Y:S01]  /*19e0*/  S2UR UR8, SR_CgaCtaId ;  /* 0x00000000000879c3 */ /* 0x000ee20000008800 */
[----:B------:R-:W-:Y:S01]  /*19f0*/  UMOV UR7, 0x400 ;  /* 0x0000040000077882 */ /* 0x000fe20000000000 */
[----:B01----:R-:W-:Y:S01]  /*1a00*/  IMAD.U32 R5, RZ, RZ, UR6 ;  /* 0x00000006ff057e24 */ /* 0x003fe2000f8e00ff */
[----:B------:R-:W-:Y:S01]  /*1a10*/  SHF.L.U32 R4, R7, 0x1f, RZ ;  /* 0x0000001f07047819 */ /* 0x000fe200000006ff */
[----:B---3--:R-:W-:-:S06]  /*1a20*/  ULEA UR7, UR8, UR7, 0x18 ;  /* 0x0000000708077291 */ /* 0x008fcc000f8ec03f */
[----:B------:R-:W-:-:S04]  /*1a30*/  IMAD.U32 R6, RZ, RZ, UR7 ;  /* 0x00000007ff067e24 */ /* 0x000fc8000f8e00ff */
[----:B------:R-:W-:-:S04]  /*1a40*/  IMAD R5, R5, 0x8, R6 ;  /* 0x0000000805057824 */ /* 0x000fc800078e0206 */
[----:B------:R0:W1:Y:S01]  /*1a50*/  SYNCS.PHASECHK.TRANS64.TRYWAIT P1, [R5+URZ], R4 ;  /* 0x00000004050075a7 */ /* 0x000062000802017f */
[----:B------:R-:W-:Y:S05]  /*1a60*/  @!P0 BRA `(.L_x_24) ;  /* 0x0000000000048947 */ /* 0x000fea0003800000 */
[----:B------:R-:W-:Y:S01]  /*1a70*/  BPT.TRAP 0x1 ;  /* 0x000000040000795c */ /* 0x000fe20000300000 */
.L_x_24:
[----:B-1----:R-:W-:Y:S05]  /*1a80*/  @P1 BRA `(.L_x_25) ;  /* 0x0000000000081947 */ /* 0x002fea0003800000 */
[----:B------:R-:W1:Y:S02]  /*1a90*/  SYNCS.PHASECHK.TRANS64.TRYWAIT P1, [R5+URZ], R4 ;  /* 0x00000004050075a7 */ /* 0x000e64000802017f */
[----:B-1----:R-:W-:Y:S05]  /*1aa0*/  @!P1 BRA `(.L_x_26) ;  /* 0x0000008400f49947 */ /* 0x002fea0003800000 */
.L_x_25:
[----:B------:R-:W-:Y:S01]  /*1ab0*/  ULEA UR7, UR6, UR4, 0xb ;  /* 0x0000000406077291 */ /* 0x000fe2000f8e583f */
[----:B------:R-:W-:Y:S01]  /*1ac0*/  WARPGROUP.ARRIVE ;  /* 0x00000000000079c5 */ /* 0x000fe20000000000 */
[----:B------:R-:W-:Y:S01]  /*1ad0*/  ULEA UR12, UR6, UR5, 0xc ;  /* 0x00000005060c7291 */ /* 0x000fe2000f8e603f */
[----:B------:R-:W-:Y:S01]  /*1ae0*/  UMOV UR9, 0x40000040 ;  /* 0x4000004000097882 */ /* 0x000fe20000000000 */
[----:B------:R-:W-:-:S03]  /*1af0*/  UMOV UR11, 0x40000040 ;  /* 0x40000040000b7882 */ /* 0x000fc60000000000 */
[----:B------:R-:W-:Y:S02]  /*1b00*/  UMOV UR8, UR7 ;  /* 0x0000000700087c82 */ /* 0x000fe40008000000 */
[----:B------:R-:W-:Y:S02]  /*1b10*/  UMOV UR10, UR12 ;  /* 0x0000000c000a7c82 */ /* 0x000fe40008000000 */
[----:B------:R-:W-:Y:S01]  /*1b20*/  IGMMA.64x256x32.S8.S8 R24, gdesc[UR8], R24, gsb0 ;  /* 0x06600000081879f1 */ /* 0x000fe20008041018 */
        /* <DEDUP_REMOVED lines=51> */
[----:B------:R-:W-:Y:S01]  /*1e60*/  BPT.TRAP 0x1 ;  /* 0x000000040000795c */ /* 0x000fe20000300000 */
.L_x_27:
[----:B------:R-:W-:-:S13]  /*1e70*/  ISETP.NE.AND P1, PT, R23, RZ, PT ;  /* 0x000000ff1700720c */ /* 0x000fda0003f25270 */
[----:B01----:R-:W-:-:S04]  /*1e80*/  @P1 IMAD R4, R3, 0x8, R6 ;  /* 0x0000000803041824 */ /* 0x003fc800078e0206 */
[----:B------:R-:W-:-:S05]  /*1e90*/  @P1 VIADD R5, R4, 0x10 ;  /* 0x0000001004051836 */ /* 0x000fca0000000000 */
[----:B------:R-:W-:-:S04]  /*1ea0*/  @P1 PRMT R5, R152, 0x654, R5 ;  /* 0x0000065498051816 */ /* 0x000fc80000000005 */
[----:B------:R0:W-:Y:S01]  /*1eb0*/  @P1 SYNCS.ARRIVE.TRANS64.RED.A1T0 RZ, [R5+URZ], RZ ;  /* 0x000000ff05ff19a7 */ /* 0x0001e2000810043f */
[----:B------:R-:W-:-:S13]  /*1ec0*/  ISETP.GT.U32.AND P1, PT, R19, 0x1, PT ;  /* 0x000000011300780c */ /* 0x000fda0003f24070 */
[----:B0-----:R-:W-:Y:S05]  /*1ed0*/  @P1 BRA `(.L_x_28) ;  /* 0x0000000000041947 */ /* 0x001fea0003800000 */
[----:B------:R-:W-:Y:S01]  /*1ee0*/  BPT.TRAP 0x1 ;  /* 0x000000040000795c */ /* 0x000fe20000300000 */
.L_x_28:
[----:B------:R-:W-:Y:S01]  /*1ef0*/  UIADD3 UR6, UR6, 0x1, URZ ;  /* 0x0000000106067890 */ /* 0x000fe2000fffe03f */
[C---:B------:R-:W-:Y:S01]  /*1f00*/  ISETP.GT.AND P2, PT, R0.reuse, 0x1, PT ;  /* 0x000000010000780c */ /* 0x040fe20003f44270 */
[----:B------:R-:W-:Y:S02]  /*1f10*/  VIADD R3, R3, 0x1 ;  /* 0x0000000103037836 */ /* 0x000fe40000000000 */
[----:B------:R-:W-:Y:S01]  /*1f20*/  UISETP.NE.AND UP0, UPT, UR6, 0x2, UPT ;  /* 0x000000020600788c */ /* 0x000fe2000bf05270 */
[----:B------:R-:W-:Y:S02]  /*1f30*/  VIADD R0, R0, 0xffffffff ;  /* 0xffffffff00007836 */ /* 0x000fe40000000000 */
[C---:B------:R-:W-:Y:S01]  /*1f40*/  ISETP.NE.AND P1, PT, R3.reuse, 0x2, PT ;  /* 0x000000020300780c */ /* 0x040fe20003f25270 */
[----:B------:R-:W-:Y:S02]  /*1f50*/  USEL UR7, URZ, 0x1, UP0 ;  /* 0x000000013f077887 */ /* 0x000fe40008000000 */
[----:B------:R-:W-:Y:S01]  /*1f60*/  USEL UR6, UR6, URZ, UP0 ;  /* 0x0000003f06067287 */ /* 0x000fe20008000000 */
[----:B------:R-:W-:-:S03]  /*1f70*/  SEL R3, R3, RZ, P1 ;  /* 0x000000ff03037207 */ /* 0x000fc60000800000 */
[----:B------:R-:W-:Y:S01]  /*1f80*/  LOP3.LUT R7, R7, UR7, RZ, 0x3c, !PT ;  /* 0x0000000707077c12 */ /* 0x000fe2000f8e3cff */
[----:B------:R-:W-:Y:S07]  /*1f90*/  @P2 BRA `(.L_x_29) ;  /* 0xfffffff800882947 */ /* 0x000fee000383ffff */
.L_x_22:
[----:B------:R-:W3:Y:S02]  /*1fa0*/  LDC R0, c[0x0][0x28c] ;  /* 0x0000a300ff007b82 */ /* 0x000ee40000000800 */
[----:B---3--:R-:W-:-:S13]  /*1fb0*/  ISETP.GE.AND P1, PT, R0, 0x1, PT ;  /* 0x000000010000780c */ /* 0x008fda0003f26270 */
[----:B------:R-:W-:Y:S05]  /*1fc0*/  @!P1 BRA `(.L_x_30) ;  /* 0x0000000000409947 */ /* 0x000fea0003800000 */
[----:B------:R-:W-:Y:S05]  /*1fd0*/  @!P0 BRA `(.L_x_31) ;  /* 0x0000000000048947 */ /* 0x000fea0003800000 */
[----:B------:R-:W-:Y:S01]  /*1fe0*/  BPT.TRAP 0x1 ;  /* 0x000000040000795c */ /* 0x000fe20000300000 */
.L_x_31:
[----:B------:R-:W-:Y:S01]  /*1ff0*/  ISETP.NE.AND P0, PT, R23, RZ, PT ;  /* 0x000000ff1700720c */ /* 0x000fe20003f05270 */
[----:B------:R-:W-:-:S12]  /*2000*/  UISETP.LT.AND UP1, UPT, UR40, 0x1, UPT ;  /* 0x000000012800788c */ /* 0x000fd8000bf21270 */
[----:B------:R-:W-:-:S05]  /*2010*/  VOTEU.ANY UP0, P0 ;  /* 0x00000000003f7886 */ /* 0x000fca0000000100 */
[----:B------:R-:W-:-:S04]  /*2020*/  @UP0 USEL UR4, UR40, 0x1, UP1 ;  /* 0x0000000128040887 */ /* 0x000fc80008800000 */
[----:B------:R-:W-:-:S06]  /*2030*/  @UP0 UIADD3 UR4, UR39, UR40, -UR4 ;  /* 0x0000002827040290 */ /* 0x000fcc000fffe804 */
[----:B------:R-:W-:-:S04]  /*2040*/  IMAD.U32 R0, RZ, RZ, UR4 ;  /* 0x00000004ff007e24 */ /* 0x000fc8000f8e00ff */
[----:B------:R-:W-:-:S05]  /*2050*/  @P0 IMAD.SHL.U32 R0, R0, 0x8, RZ ;  /* 0x0000000800000824 */ /* 0x000fca00078e00ff */
[----:B------:R-:W-:-:S04]  /*2060*/  @P0 LOP3.LUT R0, R0, 0x8, RZ, 0xc0, !PT ;  /* 0x0000000800000812 */ /* 0x000fc800078ec0ff */
[----:B------:R-:W-:-:S04]  /*2070*/  @P0 IADD3 R3, R6, 0x10, R0 ;  /* 0x0000001006030810 */ /* 0x000fc80007ffe000 */
[----:B------:R-:W-:-:S04]  /*2080*/  @P0 PRMT R3, R152, 0x654, R3 ;  /* 0x0000065498030816 */ /* 0x000fc80000000003 */
[----:B------:R3:W-:Y:S01]  /*2090*/  @P0 SYNCS.ARRIVE.TRANS64.RED.A1T0 RZ, [R3+URZ], RZ ;  /* 0x000000ff03ff09a7 */ /* 0x0007e2000810043f */
[----:B------:R-:W-:-:S13]  /*20a0*/  ISETP.GT.U32.AND P0, PT, R19, 0x1, PT ;  /* 0x000000011300780c */ /* 0x000fda0003f04070 */
[----:B---3--:R-:W-:Y:S05]  /*20b0*/  @P0 BRA `(.L_x_30) ;  /* 0x0000000000040947 */ /* 0x008fea0003800000 */
[----:B------:R-:W-:Y:S01]  /*20c0*/  BPT.TRAP 0x1 ;  /* 0x000000040000795c */ /* 0x000fe20000300000 */
.L_x_30:
[----:B------:R-:W3:Y:S01]  /*20d0*/  LDC R9, c[0x0][0x288] ;  /* 0x0000a200ff097b82 */ /* 0x000ee20000000800 */
[--C-:B------:R-:W-:Y:S01]  /*20e0*/  SHF.R.U32.HI R0, RZ, 0x2, R18.reuse ;  /* 0x00000002ff007819 */ /* 0x100fe20000011612 */
[----:B------:R-:W-:Y:S01]  /*20f0*/  UIADD3 UR39, UR40, UR39, URZ ;  /* 0x0000002728277290 */ /* 0x000fe2000fffe03f */
[----:B01----:R-:W-:Y:S01]  /*2100*/  SHF.R.U32.HI R5, RZ, 0x7, R18 ;  /* 0x00000007ff057819 */ /* 0x003fe20000011612 */
[----:B------:R-:W-:Y:S01]  /*2110*/  ULDC UR8, c[0x0][0x284] ;  /* 0x0000a10000087ab9 */ /* 0x000fe20000000800 */
[----:B------:R-:W-:Y:S01]  /*2120*/  LOP3.LUT R4, R18, 0x60, RZ, 0xc0, !PT ;  /* 0x0000006012047812 */ /* 0x000fe200078ec0ff */
[----:B------:R-:W-:Y:S01]  /*2130*/  USHF.R.U32.HI UR4, URZ, 0x1, UR39 ;  /* 0x000000013f047899 */ /* 0x000fe20008011627 */
[----:B------:R-:W-:Y:S01]  /*2140*/  LOP3.LUT R3, R0, 0x7, RZ, 0xc0, !PT ;  /* 0x0000000700037812 */ /* 0x000fe200078ec0ff */
[----:B------:R-:W-:Y:S01]  /*2150*/  UISETP.GT.U32.AND UP1, UPT, UR39, 0x1, UPT ;  /* 0x000000012700788c */ /* 0x000fe2000bf24070 */
[----:B------:R-:W-:Y:S01]  /*2160*/  LOP3.LUT R0, R5, 0x1, RZ, 0xc0, !PT ;  /* 0x0000000105007812 */ /* 0x000fe200078ec0ff */
[----:B------:R-:W-:Y:S01]  /*2170*/  ULOP3.LUT UR4, UR4, 0x1, URZ, 0xc0, !UPT ;  /* 0x0000000104047892 */ /* 0x000fe2000f8ec03f */
[----:B------:R-:W-:Y:S01]  /*2180*/  SHF.R.U32.HI R6, RZ, 0x1, R4 ;  /* 0x00000001ff067819 */ /* 0x000fe20000011604 */
[----:B------:R-:W-:Y:S01]  /*2190*/  IMAD.SHL.U32 R4, R18, 0x2, RZ ;  /* 0x0000000212047824 */ /* 0x000fe200078e00ff */
[----:B------:R-:W-:Y:S01]  /*21a0*/  SHF.R.S32.HI R14, RZ, 0x1f, R22 ;  /* 0x0000001fff0e7819 */ /* 0x000fe20000011416 */
[----:B------:R-:W-:Y:S01]  /*21b0*/  IMAD.SHL.U32 R8, R0, 0x40, RZ ;  /* 0x0000004000087824 */ /* 0x000fe200078e00ff */
[--C-:B------:R-:W-:Y:S01]  /*21c0*/  IADD3 R5, RZ, -R6, -R3.reuse ;  /* 0x80000006ff057210 */ /* 0x100fe20007ffe803 */
[----:B------:R-:W-:Y:S01]  /*21d0*/  UISETP.NE.U32.AND UP0, UPT, UR4, 0x1, UPT ;  /* 0x000000010400788c */ /* 0x000fe2000bf05070 */
[----:B------:R-:W-:Y:S01]  /*21e0*/  LOP3.LUT R4, R4, 0x6, RZ, 0xc0, !PT ;  /* 0x0000000604047812 */ /* 0x000fe200078ec0ff */
[----:B------:R-:W-:Y:S01]  /*21f0*/  ULDC.64 UR6, c[0x0][0x5d0] ;  /* 0x0001740000067ab9 */ /* 0x000fe20000000a00 */
[----:B------:R-:W-:Y:S01]  /*2200*/  LOP3.LUT R3, R8, 0x40, R3, 0xe2, !PT ;  /* 0x0000004008037812 */ /* 0x000fe200078ee203 */
[----:B------:R-:W-:Y:S01]  /*2210*/  IMAD R7, R0, -0x40, R5 ;  /* 0xffffffc000077824 */ /* 0x000fe200078e0205 */
[----:B------:R-:W-:Y:S01]  /*2220*/  LOP3.LUT R0, R18, 0x3, RZ, 0xc0, !PT ;  /* 0x0000000312007812 */ /* 0x000fe200078ec0ff */
[----:B------:R-:W-:Y:S01]  /*2230*/  UISETP.LT.U32.AND UP1, UPT, UR40, 0x2, UP1 ;  /* 0x000000022800788c */ /* 0x000fe20008f21070 */
[----:B------:R-:W-:Y:S01]  /*2240*/  PRMT R8, R4, 0x6540, R153 ;  /* 0x0000654004087816 */ /* 0x000fe20000000099 */
[----:B------:R-:W-:Y:S01]  /*2250*/  IMAD.SHL.U32 R153, R153, 0x100, RZ ;  /* 0x0000010099997824 */ /* 0x000fe200078e00ff */
[----:B------:R-:W-:Y:S01]  /*2260*/  UISETP.GT.U32.AND UP0, UPT, UR40, 0x1, !UP0 ;  /* 0x000000012800788c */ /* 0x000fe2000c704070 */
[----:B---3--:R-:W-:Y:S01]  /*2270*/  IMAD R12, R0, -0x2, R9 ;  /* 0xfffffffe000c7824 */ /* 0x008fe200078e0209 */
[----:B------:R-:W-:Y:S01]  /*2280*/  USEL UR5, URZ, 0x1, !UP1 ;  /* 0x000000013f057887 */ /* 0x000fe2000c800000 */
[----:B------:R-:W-:Y:S01]  /*2290*/  IMAD.SHL.U32 R0, R154, 0x80, RZ ;  /* 0x000000809a007824 */ /* 0x000fe200078e00ff */
[----:B------:R-:W-:Y:S01]  /*22a0*/  ISETP.GE.AND P0, PT, R153, R9, PT ;  /* 0x000000099900720c */ /* 0x000fe20003f06270 */
[----:B------:R-:W-:Y:S01]  /*22b0*/  IMAD R5, R14, UR6, RZ ;  /* 0x000000060e057c24 */ /* 0x000fe2000f8e02ff */
[----:B------:R-:W-:Y:S01]  /*22c0*/  SHF.R.S32.HI R9, RZ, 0x1f, R8 ;  /* 0x0000001fff097819 */ /* 0x000fe20000011408 */
[----:B------:R-:W-:Y:S01]  /*22d0*/  USEL UR4, URZ, 0x1, !UP0 ;  /* 0x000000013f047887 */ /* 0x000fe2000c000000 */
[----:B------:R-:W-:Y:S01]  /*22e0*/  ISETP.GE.OR P0, PT, R0, UR8, P0 ;  /* 0x0000000800007c0c */ /* 0x000fe20008706670 */
[----:B------:R-:W-:Y:S01]  /*22f0*/  IMAD.WIDE R10, R154, 0x80, RZ ;  /* 0x000000809a0a7825 */ /* 0x000fe200078e02ff */
[----:B------:R-:W-:Y:S01]  /*2300*/  ULOP3.LUT UR39, UR39, 0x1, URZ, 0xc0, !UPT ;  /* 0x0000000127277892 */ /* 0x000fe2000f8ec03f */
[----:B------:R-:W-:Y:S01]  /*2310*/  IADD3 R162, -R0, UR8, R7 ;  /* 0x0000000800a27c10 */ /* 0x000fe2000fffe107 */
[----:B------:R-:W-:Y:S01]  /*2320*/  ULOP3.LUT UR38, UR4, UR38, UR5, 0x96, !UPT ;  /* 0x0000002604267292 */ /* 0x000fe2000f8e9605 */
[----:B------:R-:W-:Y:S01]  /*2330*/  IMAD R13, R22, UR7, R5 ;  /* 0x00000007160d7c24 */ /* 0x000fe2000f8e0205 */
[----:B------:R-:W-:Y:S01]  /*2340*/  LOP3.LUT R163, R10, R3, R6, 0xfe, !PT ;  /* 0x000000030aa37212 */ /* 0x000fe200078efe06 */
[----:B------:R-:W-:-:S04]  /*2350*/  IMAD.WIDE.U32 R4, R22, UR6, R8 ;  /* 0x0000000616047c25 */ /* 0x000fc8000f8e0008 */
[----:B------:R-:W-:Y:S02]  /*2360*/  IMAD.IADD R5, R5, 0x1, R13 ;  /* 0x0000000105057824 */ /* 0x000fe400078e020d */
[----:B------:R-:W-:Y:S02]  /*2370*/  IMAD.IADD R0, R12, 0x1, -R153 ;  /* 0x000000010c007824 */ /* 0x000fe400078e0a99 */
[----:B------:R-:W-:Y:S01]  /*2380*/  IMAD.MOV.U32 R154, RZ, RZ, -0x1 ;  /* 0xffffffffff9a7424 */ /* 0x000fe200078e00ff */
[----:B------:R-:W-:Y:S06]  /*2390*/  @P0 BRA `(.L_x_32) ;  /* 0x0000006000a00947 */ /* 0x000fec0003800000 */
[----:B------:R-:W0:Y:S01]  /*23a0*/  LDC.64 R12, c[0x0][0x5c8] ;  /* 0x00017200ff0c7b82 */ /* 0x000e220000000a00 */
[----:B------:R-:W-:Y:S01]  /*23b0*/  ULDC.64 UR4, c[0x0][0x5c0] ;  /* 0x0001700000047ab9 */ /* 0x000fe20000000a00 */
[----:B------:R-:W-:Y:S01]  /*23c0*/  BSSY B0, `(.L_x_32) ;  /* 0x0000625000007945 */ /* 0x000fe20003800000 */
[-C--:B0-----:R-:W-:Y:S02]  /*23d0*/  IMAD R6, R11, R12.reuse, RZ ;  /* 0x0000000c0b067224 */ /* 0x081fe400078e02ff */
[----:B------:R-:W-:-:S04]  /*23e0*/  IMAD.WIDE.U32 R4, R163, R12, R4 ;  /* 0x0000000ca3047225 */ /* 0x000fc800078e0004 */
[----:B------:R-:W-:Y:S01]  /*23f0*/  IMAD R3, R163, R13, R6 ;  /* 0x0000000da3037224 */ /* 0x000fe200078e0206 */
[----:B------:R-:W-:-:S03]  /*2400*/  IADD3 R4, P0, R4, UR4, RZ ;  /* 0x0000000404047c10 */ /* 0x000fc6000ff1e0ff */
[----:B------:R-:W-:Y:S01]  /*2410*/  IMAD.IADD R3, R5, 0x1, R3 ;  /* 0x0000000105037824 */ /* 0x000fe200078e0203 */
[----:B------:R-:W-:-:S04]  /*2420*/  LEA R6, P1, R12, R4, 0x3 ;  /* 0x000000040c067211 */ /* 0x000fc800078218ff */
[----:B------:R-:W-:Y:S02]  /*2430*/  IADD3.X R5, R3, UR5, RZ, P0, !PT ;  /* 0x0000000503057c10 */ /* 0x000fe400087fe4ff */
[----:B-----5:R-:W-:Y:S02]  /*2440*/  ISETP.NE.AND P0, PT, R156, RZ, PT ;  /* 0x000000ff9c00720c */ /* 0x020fe40003f05270 */
[----:B------:R-:W-:-:S11]  /*2450*/  LEA.HI.X R7, R12, R5, R13, 0x3, P1 ;  /* 0x000000050c077211 */ /* 0x000fd600008f1c0d */
[----:B------:R-:W-:Y:S05]  /*2460*/  @!P0 BRA `(.L_x_33) ;  /* 0x0000004800608947 */ /* 0x000fea0003800000 */
[----:B------:R-:W0:Y:S01]  /*2470*/  LDC.64 R158, c[0x0][0x5b0] ;  /* 0x00016c00ff9e7b82 */ /* 0x000e220000000a00 */
[----:B------:R-:W-:Y:S01]  /*2480*/  ULDC.64 UR4, c[0x0][0x5b8] ;  /* 0x00016e0000047ab9 */ /* 0x000fe20000000a00 */
[----:B------:R-:W-:Y:S01]  /*2490*/  ISETP.GE.AND P1, PT, R162, 0x1, PT ;  /* 0x00000001a200780c */ /* 0x000fe20003f26270 */
[----:B------:R-:W-:Y:S01]  /*24a0*/  IMAD R3, R14, UR4, RZ ;  /* 0x000000040e037c24 */ /* 0x000fe2000f8e02ff */
[----:B------:R-:W-:Y:S01]  /*24b0*/  BSSY B1, `(.L_x_34) ;  /* 0x000000e000017945 */ /* 0x000fe20003800000 */
[----:B------:R-:W-:Y:S01]  /*24c0*/  IMAD.WIDE.U32 R20, R22, UR4, R8 ;  /* 0x0000000416147c25 */ /* 0x000fe2000f8e0008 */
[----:B------:R-:W-:Y:S02]  /*24d0*/  ISETP.LT.OR P5, PT, R0, 0x1, !P1 ;  /* 0x000000010000780c */ /* 0x000fe40004fa1670 */
[----:B------:R-:W1:Y:S01]  /*24e0*/  LDC.64 R160, c[0x0][0x5a8] ;  /* 0x00016a00ffa07b82 */ /* 0x000e620000000a00 */
[----:B------:R-:W-:Y:S02]  /*24f0*/  IMAD R3, R22, UR5, R3 ;  /* 0x0000000516037c24 */ /* 0x000fe4000f8e0203 */
[----:B------:R-:W-:-:S02]  /*2500*/  IMAD.MOV.U32 R14, RZ, RZ, R20 ;  /* 0x000000ffff0e7224 */ /* 0x000fc400078e0014 */
[----:B------:R-:W-:Y:S02]  /*2510*/  IMAD.IADD R15, R21, 0x1, R3 ;  /* 0x00000001150f7824 */ /* 0x000fe400078e0203 */
[-C--:B0-----:R-:W-:Y:S02]  /*2520*/  IMAD R10, R11, R158.reuse, RZ ;  /* 0x0000009e0b0a7224 */ /* 0x081fe400078e02ff */
[----:B------:R-:W-:-:S04]  /*2530*/  IMAD.WIDE.U32 R8, R163, R158, R14 ;  /* 0x0000009ea3087225 */ /* 0x000fc800078e000e */
[----:B------:R-:W-:Y:S01]  /*2540*/  IMAD R13, R163, R159, R10 ;  /* 0x0000009fa30d7224 */ /* 0x000fe200078e020a */
[----:B-1----:R-:W-:-:S04]  /*2550*/  IADD3 R8, P0, R8, R160, RZ ;  /* 0x000000a008087210 */ /* 0x002fc80007f1e0ff */
[----:B------:R-:W-:Y:S01]  /*2560*/  IADD3.X R9, R161, R9, R13, P0, !PT ;  /* 0x00000009a1097210 */ /* 0x000fe200007fe40d */
[----:B------:R-:W-:Y:S08]  /*2570*/  @P5 BRA `(.L_x_35) ;  /* 0x0000000000045947 */ /* 0x000ff00003800000 */
[----:B--2---:R0:W5:Y:S02]  /*2580*/  LDG.E.U8 R157, desc[UR36][R8.64] ;  /* 0x00000024089d7981 */ /* 0x004164000c1e1100 */
.L_x_35:
[----:B------:R-:W-:Y:S05]  /*2590*/  BSYNC B1 ;  /* 0x0000000000017941 */ /* 0x000fea0003800000 */
.L_x_34:
[----:B-----5:R-:W-:Y:S01]  /*25a0*/  LOP3.LUT R3, R157, 0xffff, RZ, 0xc0, !PT ;  /* 0x0000ffff9d037812 */ /* 0x020fe200078ec0ff */
[----:B------:R-:W-:Y:S01]  /*25b0*/  IMAD.SHL.U32 R10, R158, 0x8, RZ ;  /* 0x000000089e0a7824 */ /* 0x000fe200078e00ff */
[----:B------:R-:W-:Y:S01]  /*25c0*/  ISETP.LT.OR P2, PT, R0, 0x2, !P1 ;  /* 0x000000020000780c */ /* 0x000fe20004f41670 */
[----:B------:R-:W-:Y:S01]  /*25d0*/  BSSY B1, `(.L_x_36) ;  /* 0x000000e000017945 */ /* 0x000fe20003800000 */
[----:B------:R-:W-:Y:S02]  /*25e0*/  PRMT R3, R3, 0x8880, RZ ;  /* 0x0000888003037816 */ /* 0x000fe400000000ff */
[----:B------:R-:W-:Y:S02]  /*25f0*/  SHF.L.U64.HI R11, R158, 0x3, R159 ;  /* 0x000000039e0b7819 */ /* 0x000fe4000001029f */
[----:B------:R-:W-:Y:S01]  /*2600*/  ISETP.GE.AND P0, PT, R162, 0x9, PT ;  /* 0x00000009a200780c */ /* 0x000fe20003f06270 */
[----:B------:R-:W-:Y:S02]  /*2610*/  IMAD R12, R3, R156, RZ ;  /* 0x0000009c030c7224 */ /* 0x000fe400078e02ff */
[----:B------:R-:W-:-:S04]  /*2620*/  IMAD.WIDE.U32 R10, R163, R158, R10 ;  /* 0x0000009ea30a7225 */ /* 0x000fc800078e000a */
[----:B------:R-:W-:Y:S01]  /*2630*/  @!P5 IMAD R3, R24, R155, R12 ;  /* 0x0000009b1803d224 */ /* 0x000fe200078e020c */
[----:B------:R-:W-:Y:S01]  /*2640*/  IADD3 R10, P3, P4, R20, R160, R10 ;  /* 0x000000a0140a7210 */ /* 0x000fe20007c7e00a */
[----:B------:R-:W-:-:S03]  /*2650*/  IMAD.IADD R13, R13, 0x1, R11 ;  /* 0x000000010d0d7824 */ /* 0x000fc600078e020b */
[----:B------:R1:W-:Y:S01]  /*2660*/  @!P5 STG.E.U8 desc[UR36][R4.64], R3 ;  /* 0x000000030400d986 */ /* 0x0003e2000c101124 */
[----:B------:R-:W-:Y:S08]  /*2670*/  @P2 BRA `(.L_x_37) ;  /* 0x00000000000c2947 */ /* 0x000ff00003800000 */
[----:B--2---:R-:W1:Y:S02]  /*2680*/  LDG.E.U8 R157, desc[UR36][R8.64+0x1] ;  /* 0x00000124089d7981 */ /* 0x004e64000c1e1100 */
[----:B-1----:R-:W-:-:S05]  /*2690*/  PRMT R3, R157, 0x8880, RZ ;  /* 0x000088809d037816 */ /* 0x002fca00000000ff */
[----:B------:R-:W-:-:S07]  /*26a0*/  IMAD R12, R3, R156, RZ ;  /* 0x0000009c030c7224 */ /* 0x000fce00078e02ff */
.L_x_37:
[----:B------:R-:W-:Y:S05]  /*26b0*/  BSYNC B1 ;  /* 0x0000000000017941 */ /* 0x000fea0003800000 */
.L_x_36:
[C---:B------:R-:W-:Y:S01]  /*26c0*/  ISETP.LT.OR P5, PT, R0.reuse, 0x1, !P0 ;  /* 0x000000010000780c */ /* 0x040fe200047a1670 */
[----:B------:R-:W-:Y:S01]  /*26d0*/  @!P2 IMAD R25, R25, R155, R12 ;  /* 0x0000009b1919a224 */ /* 0x000fe200078e020c */
[----:B------:R-:W-:Y:S01]  /*26e0*/  BSSY B1, `(.L_x_38) ;  /* 0x000000a000017945 */ /* 0x000fe20003800000 */
[----:B------:R-:W-:Y:S02]  /*26f0*/  IADD3.X R11, R15, R161, R13, P3, P4 ;  /* 0x000000a10f0b7210 */ /* 0x000fe40001fe840d */
[C---:B------:R-:W-:Y:S01]  /*2700*/  ISETP.LT.OR P3, PT, R0.reuse, 0x2, !P0 ;  /* 0x000000020000780c */ /* 0x040fe20004761670 */
[----:B------:R3:W-:Y:S01]  /*2710*/  @!P2 STG.E.U8 desc[UR36][R4.64+0x1], R25 ;  /* 0x000001190400a986 */ /* 0x0007e2000c101124 */
[C---:B------:R-:W-:Y:S02]  /*2720*/  ISETP.LT.OR P4, PT, R0.reuse, 0x9, !P1 ;  /* 0x000000090000780c */ /* 0x040fe40004f81670 */
[----:B------:R-:W-:-:S04]  /*2730*/  ISETP.LT.OR P2, PT, R0, 0xa, !P1 ;  /* 0x0000000a0000780c */ /* 0x000fc80004f41670 */
[----:B------:R-:W-:Y:S09]  /*2740*/  @P5 BRA `(.L_x_39) ;  /* 0x00000000000c5947 */ /* 0x000ff20003800000 */
[----:B--2---:R-:W1:Y:S02]  /*2750*/  LDG.E.U8 R157, desc[UR36][R10.64] ;  /* 0x000000240a9d7981 */ /* 0x004e64000c1e1100 */
[----:B-1----:R-:W-:-:S05]  /*2760*/  PRMT R3, R157, 0x8880, RZ ;  /* 0x000088809d037816 */ /* 0x002fca00000000ff */
[----:B------:R-:W-:-:S07]  /*2770*/  IMAD R12, R3, R156, RZ ;  /* 0x0000009c030c7224 */ /* 0x000fce00078e02ff */
.L_x_39:
[----:B------:R-:W-:Y:S05]  /*2780*/  BSYNC B1 ;  /* 0x0000000000017941 */ /* 0x000fea0003800000 */
.L_x_38:
[----:B-1----:R-:W-:Y:S01]  /*2790*/  @!P5 IMAD R3, R26, R155, R12 ;  /* 0x0000009b1a03d224 */ /* 0x002fe200078e020c */
[----:B------:R-:W-:Y:S04]  /*27a0*/  BSSY B1, `(.L_x_40) ;  /* 0x0000006000017945 */ /* 0x000fe80003800000 */
[----:B------:R1:W-:Y:S01]  /*27b0*/  @!P5 STG.E.U8 desc[UR36][R6.64], R3 ;  /* 0x000000030600d986 */ /* 0x0003e2000c101124 */
[----:B------:R-:W-:Y:S05]  /*27c0*/  @P3 BRA `(.L_x_41) ;  /* 0x00000000000c3947 */ /* 0x000fea0003800000 */
[----:B--2---:R-:W1:Y:S02]  /*27d0*/  LDG.E.U8 R157, desc[UR36][R10.64+0x1] ;  /* 0x000001240a9d7981 */ /* 0x004e64000c1e1100 */
[----:B-1----:R-:W-:-:S05]  /*27e0*/  PRMT R3, R157, 0x8880, RZ ;  /* 0x000088809d037816 */ /* 0x002fca00000000ff */
[----:B------:R-:W-:-:S07]  /*27f0*/  IMAD R12, R3, R156, RZ ;  /* 0x0000009c030c7224 */ /* 0x000fce00078e02ff */
.L_x_41:
[----:B------:R-:W-:Y:S05]  /*2800*/  BSYNC B1 ;  /* 0x0000000000017941 */ /* 0x000fea0003800000 */
.L_x_40:
[----:B------:R-:W-:Y:S01]  /*2810*/  @!P3 IMAD R27, R27, R155, R12 ;  /* 0x0000009b1b1bb224 */ /* 0x000fe200078e020c */
[----:B------:R-:W-:Y:S04]  /*2820*/  BSSY B1, `(.L_x_42) ;  /* 0x0000006000017945 */ /* 0x000fe80003800000 */
[----:B------:R4:W-:Y:S01]  /*2830*/  @!P3 STG.E.U8 desc[UR36][R6.64+0x1], R27 ;  /* 0x0000011b0600b986 */ /* 0x0009e2000c101124 */
[----:B------:R-:W-:Y:S05]  /*2840*/  @P4 BRA `(.L_x_43) ;  /* 0x00000000000c4947 */ /* 0x000fea0003800000 */
[----:B--2---:R-:W1:Y:S02]  /*2850*/  LDG.E.U8 R157, desc[UR36][R8.64+0x8] ;  /* 0x00000824089d7981 */ /* 0x004e64000c1e1100 */
[----:B-1----:R-:W-:-:S05]  /*2860*/  PRMT R3, R157, 0x8880, RZ ;  /* 0x000088809d037816 */ /* 0x002fca00000000ff */
[----:B------:R-:W-:-:S07]  /*2870*/  IMAD R12, R3, R156, RZ ;  /* 0x0000009c030c7224 */ /* 0x000fce00078e02ff */
.L_x_43:
[----:B------:R-:W-:Y:S05]  /*2880*/  BSYNC B1 ;  /* 0x0000000000017941 */ /* 0x000fea0003800000 */
.L_x_42:
[----:B-1----:R-:W-:Y:S01]  /*2890*/  @!P4 IMAD R3, R28, R155, R12 ;  /* 0x0000009b1c03c224 */ /* 0x002fe200078e020c */
[----:B------:R-:W-:Y:S04]  /*28a0*/  BSSY B1, `(.L_x_44) ;  /* 0x0000006000017945 */ /* 0x000fe80003800000 */
[----:B------:R1:W-:Y:S01]  /*28b0*/  @!P4 STG.E.U8 desc[UR36][R4.64+0x8], R3 ;  /* 0x000008030400c986 */ /* 0x0003e2000c101124 */
[----:B------:R-:W-:Y:S05]  /*28c0*/  @P2 BRA `(.L_x_45) ;  /* 0x00000000000c2947 */ /* 0x000fea0003800000 */
[----:B--2---:R-:W1:Y:S02]  /*28d0*/  LDG.E.U8 R157, desc[UR36][R8.64+0x9] ;  /* 0x00000924089d7981 */ /* 0x004e64000c1e1100 */
[----:B-1----:R-:W-:-:S05]  /*28e0*/  PRMT R3, R157, 0x8880, RZ ;  /* 0x000088809d037816 */ /* 0x002fca00000000ff */
[----:B------:R-:W-:-:S07]  /*28f0*/  IMAD R12, R3, R156, RZ ;  /* 0x0000009c030c7224 */ /* 0x000fce00078e02ff */
.L_x_45:
[----:B------:R-:W-:Y:S05]  /*2900*/  BSYNC B1 ;  /* 0x0000000000017941 */ /* 0x000fea0003800000 */
.L_x_44:
[C---:B------:R-:W-:Y:S01]  /*2910*/  ISETP.LT.OR P4, PT, R0.reuse, 0x9, !P0 ;  /* 0x000000090000780c */ /* 0x040fe20004781670 */
[----:B------:R-:W-:Y:S01]  /*2920*/  @!P2 IMAD R29, R29, R155, R12 ;  /* 0x0000009b1d1da224 */ /* 0x000fe200078e020c */
[----:B------:R-:W-:Y:S01]  /*2930*/  BSSY B1, `(.L_x_46) ;  /* 0x0000009000017945 */ /* 0x000fe20003800000 */
[C---:B------:R-:W-:Y:S02]  /*2940*/  ISETP.LT.OR P3, PT, R0.reuse, 0xa, !P0 ;  /* 0x0000000a0000780c */ /* 0x040fe40004761670 */
[C---:B------:R-:W-:Y:S01]  /*2950*/  ISETP.LT.OR P5, PT, R0.reuse, 0x11, !P1 ;  /* 0x000000110000780c */ /* 0x040fe20004fa1670 */
[----:B------:R0:W-:Y:S01]  /*2960*/  @!P2 STG.E.U8 desc[UR36][R4.64+0x9], R29 ;  /* 0x0000091d0400a986 */ /* 0x0001e2000c101124 */
[----:B------:R-:W-:-:S06]  /*2970*/  ISETP.LT.OR P2, PT, R0, 0x12, !P1 ;  /* 0x000000120000780c */ /* 0x000fcc0004f41670 */
[----:B------:R-:W-:Y:S07]  /*2980*/  @P4 BRA `(.L_x_47) ;  /* 0x00000000000c4947 */ /* 0x000fee0003800000 */
[----:B--2---:R-:W1:Y:S02]  /*2990*/  LDG.E.U8 R157, desc[UR36][R10.64+0x8] ;  /* 0x000008240a9d7981 */ /* 0x004e64000c1e1100 */
[----:B-1----:R-:W-:-:S05]  /*29a0*/  PRMT R3, R157, 0x8880, RZ ;  /* 0x000088809d037816 */ /* 0x002fca00000000ff */
[----:B------:R-:W-:-:S07]  /*29b0*/  IMAD R12, R3, R156, RZ ;  /* 0x0000009c030c7224 */ /* 0x000fce00078e02ff */
.L_x_47:
[----:B------:R-:W-:Y:S05]  /*29c0*/  BSYNC B1 ;  /* 0x0000000000017941 */ /* 0x000fea0003800000 */
.L_x_46:
[----:B-1----:R-:W-:Y:S01]  /*29d0*/  @!P4 IMAD R3, R30, R155, R12 ;  /* 0x0000009b1e03c224 */ /* 0x002fe200078e020c */
[----:B------:R-:W-:Y:S04]  /*29e0*/  BSSY B1, `(.L_x_48) ;  /* 0x0000006000017945 */ /* 0x000fe80003800000 */
[----:B------:R1:W-:Y:S01]  /*29f0*/  @!P4 STG.E.U8 desc[UR36][R6.64+0x8], R3 ;  /* 0x000008030600c986 */ /* 0x0003e2000c101124 */
[----:B------:R-:W-:Y:S05]  /*2a00*/  @P3 BRA `(.L_x_49) ;  /* 0x00000000000c3947 */ /* 0x000fea0003800000 */
[----:B--2---:R-:W1:Y:S02]  /*2a10*/  LDG.E.U8 R157, desc[UR36][R10.64+0x9] ;  /* 0x000009240a9d7981 */ /* 0x004e64000c1e1100 */
[----:B-1----:R-:W-:-:S05]  /*2a20*/  PRMT R3, R157, 0x8880, RZ ;  /* 0x000088809d037816 */ /* 0x002fca00000000ff */
[----:B------:R-:W-:-:S07]  /*2a30*/  IMAD R12, R3, R156, RZ ;  /* 0x0000009c030c7224 */ /* 0x000fce00078e02ff */
.L_x_49:
[----:B------:R-:W-:Y:S05]  /*2a40*/  BSYNC B1 ;  /* 0x0000000000017941 */ /* 0x000fea0003800000 */
.L_x_48:
[----:B------:R-:W-:Y:S01]  /*2a50*/  @!P3 IMAD R31, R31, R155, R12 ;  /* 0x0000009b1f1fb224 */ /* 0x000fe200078e020c */
[----:B------:R-:W-:Y:S04]  /*2a60*/  BSSY B1, `(.L_x_50) ;  /* 0x0000006000017945 */ /* 0x000fe80003800000 */
[----:B------:R0:W-:Y:S01]  /*2a70*/  @!P3 STG.E.U8 desc[UR36][R6.64+0x9], R31 ;  /* 0x0000091f0600b986 */ /* 0x0001e2000c101124 */
[----:B------:R-:W-:Y:S05]  /*2a80*/  @P5 BRA `(.L_x_51) ;  /* 0x00000000000c5947 */ /* 0x000fea0003800000 */
[----:B--2---:R-:W1:Y:S02]  /*2a90*/  LDG.E.U8 R157, desc[UR36][R8.64+0x10] ;  /* 0x00001024089d7981 */ /* 0x004e64000c1e1100 */
[----:B-1----:R-:W-:-:S05]  /*2aa0*/  PRMT R3, R157, 0x8880, RZ ;  /* 0x000088809d037816 */ /* 0x002fca00000000ff */
[----:B------:R-:W-:-:S07]  /*2ab0*/  IMAD R12, R3, R156, RZ ;  /* 0x0000009c030c7224 */ /* 0x000fce00078e02ff */
.L_x_51:
[----:B------:R-:W-:Y:S05]  /*2ac0*/  BSYNC B1 ;  /* 0x0000000000017941 */ /* 0x000fea0003800000 */
.L_x_50:
[----:B-1----:R-:W-:Y:S01]  /*2ad0*/  @!P5 IMAD R3, R32, R155, R12 ;  /* 0x0000009b2003d224 */ /* 0x002fe200078e020c */
[----:B------:R-:W-:Y:S04]  /*2ae0*/  BSSY B1, `(.L_x_52) ;  /* 0x0000006000017945 */ /* 0x000fe80003800000 */
[----:B------:R1:W-:Y:S01]  /*2af0*/  @!P5 STG.E.U8 desc[UR36][R4.64+0x10], R3 ;  /* 0x000010030400d986 */ /* 0x0003e2000c101124 */
[----:B------:R-:W-:Y:S05]  /*2b00*/  @P2 BRA `(.L_x_53) ;  /* 0x00000000000c2947 */ /* 0x000fea0003800000 */
[----:B--2---:R-:W1:Y:S02]  /*2b10*/  LDG.E.U8 R157, desc[UR36][R8.64+0x11] ;  /* 0x00001124089d7981 */ /* 0x004e64000c1e1100 */
[----:B-1----:R-:W-:-:S05]  /*2b20*/  PRMT R3, R157, 0x8880, RZ ;  /* 0x000088809d037816 */ /* 0x002fca00000000ff */
[----:B------:R-:W-:-:S07]  /*2b30*/  IMAD R12, R3, R156, RZ ;  /* 0x0000009c030c7224 */ /* 0x000fce00078e02ff */
.L_x_53:
[----:B------:R-:W-:Y:S05]  /*2b40*/  BSYNC B1 ;  /* 0x0000000000017941 */ /* 0x000fea0003800000 */
.L_x_52:
        /* <DEDUP_REMOVED lines=11> */
.L_x_55:
[----:B------:R-:W-:Y:S05]  /*2c00*/  BSYNC B1 ;  /* 0x0000000000017941 */ /* 0x000fea0003800000 */
.L_x_54:
[----:B-1----:R-:W-:Y:S01]  /*2c10*/  @!P4 IMAD R3, R34, R155, R12 ;  /* 0x0000009b2203c224 */ /* 0x002fe200078e020c */
[----:B------:R-:W-:Y:S04]  /*2c20*/  BSSY B1, `(.L_x_56) ;  /* 0x0000006000017945 */ /* 0x000fe80003800000 */
[----:B------:R1:W-:Y:S01]  /*2c30*/  @!P4 STG.E.U8 desc[UR36][R6.64+0x10], R3 ;  /* 0x000010030600c986 */ /* 0x0003e2000c101124 */
[----:B------:R-:W-:Y:S05]  /*2c40*/  @P3 BRA `(.L_x_57) ;  /* 0x00000000000c3947 */ /* 0x000fea0003800000 */
[----:B--2---:R-:W1:Y:S02]  /*2c50*/  LDG.E.U8 R157, desc[UR36][R10.64+0x11] ;  /* 0x000011240a9d7981 */ /* 0x004e64000c1e1100 */
[----:B-1----:R-:W-:-:S05]  /*2c60*/  PRMT R3, R157, 0x8880, RZ ;  /* 0x000088809d037816 */ /* 0x002fca00000000ff */
[----:B------:R-:W-:-:S07]  /*2c70*/  IMAD R12, R3, R156, RZ ;  /* 0x0000009c030c7224 */ /* 0x000fce00078e02ff */
.L_x_57:
[----:B------:R-:W-:Y:S05]  /*2c80*/  BSYNC B1 ;  /* 0x0000000000017941 */ /* 0x000fea0003800000 */
.L_x_56:
[----:B------:R-:W-:Y:S01]  /*2c90*/  @!P3 IMAD R35, R35, R155, R12 ;  /* 0x0000009b2323b224 */ /* 0x000fe200078e020c */
[----:B------:R-:W-:Y:S04]  /*2ca0*/  BSSY B1, `(.L_x_58) ;  /* 0x0000006000017945 */ /* 0x000fe80003800000 */
[----:B------:R0:W-:Y:S01]  /*2cb0*/  @!P3 STG.E.U8 desc[UR36][R6.64+0x11], R35 ;  /* 0x000011230600b986 */ /* 0x0001e2000c101124 */
[----:B------:R-:W-:Y:S05]  /*2cc0*/  @P5 BRA `(.L_x_59) ;  /* 0x00000000000c5947 */ /* 0x000fea0003800000 */
[----:B--2---:R-:W1:Y:S02]  /*2cd0*/  LDG.E.U8 R157, desc[UR36][R8.64+0x18] ;  /* 0x00001824089d7981 */ /* 0x004e64000c1e1100 */
[----:B-1----:R-:W-:-:S05]  /*2ce0*/  PRMT R3, R157, 0x8880, RZ ;  /* 0x000088809d037816 */ /* 0x002fca00000000ff */
[----:B------:R-:W-:-:S07]  /*2cf0*/  IMAD R12, R3, R156, RZ ;  /* 0x0000009c030c7224 */ /* 0x000fce00078e02ff */
.L_x_59:
[----:B------:R-:W-:Y:S05]  /*2d00*/  BSYNC B1 ;  /* 0x0000000000017941 */ /* 0x000fea0003800000 */
.L_x_58:
[----:B-1----:R-:W-:Y:S01]  /*2d10*/  @!P5 IMAD R3, R36, R155, R12 ;  /* 0x0000009b2403d224 */ /* 0x002fe200078e020c */
[----:B------:R-:W-:Y:S04]  /*2d20*/  BSSY B1, `(.L_x_60) ;  /* 0x0000006000017945 */ /* 0x000fe80003800000 */
[----:B------:R1:W-:Y:S01]  /*2d30*/  @!P5 STG.E.U8 desc[UR36][R4.64+0x18], R3 ;  /* 0x000018030400d986 */ /* 0x0003e2000c101124 */
[----:B------:R-:W-:Y:S05]  /*2d40*/  @P2 BRA `(.L_x_61) ;  /* 0x00000000000c2947 */ /* 0x000fea0003800000 */
[----:B--2---:R-:W1:Y:S02]  /*2d50*/  LDG.E.U8 R157, desc[UR36][R8.64+0x19] ;  /* 0x00001924089d7981 */ /* 0x004e64000c1e1100 */
[----:B-1----:R-:W-:-:S05]  /*2d60*/  PRMT R3, R157, 0x8880, RZ ;  /* 0x000088809d037816 */ /* 0x002fca00000000ff */
[----:B------:R-:W-:-:S07]  /*2d70*/  IMAD R12, R3, R156, RZ ;  /* 0x0000009c030c7224 */ /* 0x000fce00078e02ff */
.L_x_61:
[----:B------:R-:W-:Y:S05]  /*2d80*/  BSYNC B1 ;  /* 0x0000000000017941 */ /* 0x000fea0003800000 */
.L_x_60:
        /* <DEDUP_REMOVED lines=11> */
.L_x_63:
[----:B------:R-:W-:Y:S05]  /*2e40*/  BSYNC B1 ;  /* 0x0000000000017941 */ /* 0x000fea0003800000 */
.L_x_62:
[----:B-1----:R-:W-:Y:S01]  /*2e50*/  @!P4 IMAD R3, R38, R155, R12 ;  /* 0x0000009b2603c224 */ /* 0x002fe200078e020c */
[----:B------:R-:W-:Y:S04]  /*2e60*/  BSSY B1, `(.L_x_64) ;  /* 0x0000006000017945 */ /* 0x000fe80003800000 */
[----:B------:R1:W-:Y:S01]  /*2e70*/  @!P4 STG.E.U8 desc[UR36][R6.64+0x18], R3 ;  /* 0x000018030600c986 */ /* 0x0003e2000c101124 */
[----:B------:R-:W-:Y:S05]  /*2e80*/  @P3 BRA `(.L_x_65) ;  /* 0x00000000000c3947 */ /* 0x000fea0003800000 */
[----:B--2---:R-:W1:Y:S02]  /*2e90*/  LDG.E.U8 R157, desc[UR36][R10.64+0x19] ;  /* 0x000019240a9d7981 */ /* 0x004e64000c1e1100 */
[----:B-1----:R-:W-:-:S05]  /*2ea0*/  PRMT R3, R157, 0x8880, RZ ;  /* 0x000088809d037816 */ /* 0x002fca00000000ff */
[----:B------:R-:W-:-:S07]  /*2eb0*/  IMAD R12, R3, R156, RZ ;  /* 0x0000009c030c7224 */ /* 0x000fce00078e02ff */
.L_x_65:
[----:B------:R-:W-:Y:S05]  /*2ec0*/  BSYNC B1 ;  /* 0x0000000000017941 */ /* 0x000fea0003800000 */
.L_x_64:
[----:B------:R-:W-:Y:S01]  /*2ed0*/  @!P3 IMAD R39, R39, R155, R12 ;  /* 0x0000009b2727b224 */ /* 0x000fe200078e020c */
[----:B------:R-:W-:Y:S04]  /*2ee0*/  BSSY B1, `(.L_x_66) ;  /* 0x0000006000017945 */ /* 0x000fe80003800000 */
[----:B------:R0:W-:Y:S01]  /*2ef0*/  @!P3 STG.E.U8 desc[UR36][R6.64+0x19], R39 ;  /* 0x000019270600b986 */ /* 0x0001e2000c101124 */
[----:B------:R-:W-:Y:S05]  /*2f00*/  @P5 BRA `(.L_x_67) ;  /* 0x00000000000c5947 */ /* 0x000fea0003800000 */
[----:B--2---:R-:W1:Y:S02]  /*2f10*/  LDG.E.U8 R157, desc[UR36][R8.64+0x20] ;  /* 0x00002024089d7981 */ /* 0x004e64000c1e1100 */
[----:B-1----:R-:W-:-:S05]  /*2f20*/  PRMT R3, R157, 0x8880, RZ ;  /* 0x000088809d037816 */ /* 0x002fca00000000ff */
[----:B------:R-:W-:-:S07]  /*2f30*/  IMAD R12, R3, R156, RZ ;  /* 0x0000009c030c7224 */ /* 0x000fce00078e02ff */
.L_x_67:
[----:B------:R-:W-:Y:S05]  /*2f40*/  BSYNC B1 ;  /* 0x0000000000017941 */ /* 0x000fea0003800000 */
.L_x_66:
[----:B-1----:R-:W-:Y:S01]  /*2f50*/  @!P5 IMAD R3, R40, R155, R12 ;  /* 0x0000009b2803d224 */ /* 0x002fe200078e020c */
[----:B------:R-:W-:Y:S04]  /*2f60*/  BSSY B1, `(.L_x_68) ;  /* 0x0000006000017945 */ /* 0x000fe80003800000 */
[----:B------:R1:W-:Y:S01]  /*2f70*/  @!P5 STG.E.U8 desc[UR36][R4.64+0x20], R3 ;  /* 0x000020030400d986 */ /* 0x0003e2000c101124 */
[----:B------:R-:W-:Y:S05]  /*2f80*/  @P2 BRA `(.L_x_69) ;  /* 0x00000000000c2947 */ /* 0x000fea0003800000 */
[----:B--2---:R-:W1:Y:S02]  /*2f90*/  LDG.E.U8 R157, desc[UR36][R8.64+0x21] ;  /* 0x00002124089d7981 */ /* 0x004e64000c1e1100 */
[----:B-1----:R-:W-:-:S05]  /*2fa0*/  PRMT R3, R157, 0x8880, RZ ;  /* 0x000088809d037816 */ /* 0x002fca00000000ff */
[----:B------:R-:W-:-:S07]  /*2fb0*/  IMAD R12, R3, R156, RZ ;  /* 0x0000009c030c7224 */ /* 0x000fce00078e02ff */
.L_x_69:
[----:B------:R-:W-:Y:S05]  /*2fc0*/  BSYNC B1 ;  /* 0x0000000000017941 */ /* 0x000fea0003800000 */
.L_x_68:
        /* <DEDUP_REMOVED lines=11> */
.L_x_71:
[----:B------:R-:W-:Y:S05]  /*3080*/  BSYNC B1 ;  /* 0x0000000000017941 */ /* 0x000fea0003800000 */
.L_x_70:
[----:B-1----:R-:W-:Y:S01]  /*3090*/  @!P4 IMAD R3, R42, R155, R12 ;  /* 0x0000009b2a03c224 */ /* 0x002fe200078e020c */
[----:B------:R-:W-:Y:S04]  /*30a0*/  BSSY B1, `(.L_x_72) ;  /* 0x0000006000017945 */ /* 0x000fe80003800000 */
[----:B------:R1:W-:Y:S01]  /*30b0*/  @!P4 STG.E.U8 desc[UR36][R6.64+0x20], R3 ;  /* 0x000020030600c986 */ /* 0x0003e2000c101124 */
[----:B------:R-:W-:Y:S05]  /*30c0*/  @P3 BRA `(.L_x_73) ;  /* 0x00000000000c3947 */ /* 0x000fea0003800000 */
[----:B--2---:R-:W1:Y:S02]  /*30d0*/  LDG.E.U8 R157, desc[UR36][R10.64+0x21] ;  /* 0x000021240a9d7981 */ /* 0x004e64000c1e1100 */
[----:B-1----:R-:W-:-:S05]  /*30e0*/  PRMT R3, R157, 0x8880, RZ ;  /* 0x000088809d037816 */ /* 0x002fca00000000ff */
[----:B------:R-:W-:-:S07]  /*30f0*/  IMAD R12, R3, R156, RZ ;  /* 0x0000009c030c7224 */ /* 0x000fce00078e02ff */
.L_x_73:
[----:B------:R-:W-:Y:S05]  /*3100*/  BSYNC B1 ;  /* 0x0000000000017941 */ /* 0x000fea0003800000 */
.L_x_72:
[----:B------:R-:W-:Y:S01]  /*3110*/  @!P3 IMAD R43, R43, R155, R12 ;  /* 0x0000009b2b2bb224 */ /* 0x000fe200078e020c */
[----:B------:R-:W-:Y:S04]  /*3120*/  BSSY B1, `(.L_x_74) ;  /* 0x0000006000017945 */ /* 0x000fe80003800000 */
[----:B------:R0:W-:Y:S01]  /*3130*/  @!P3 STG.E.U8 desc[UR36][R6.64+0x21], R43 ;  /* 0x0000212b0600b986 */ /* 0x0001e2000c101124 */
[----:B------:R-:W-:Y:S05]  /*3140*/  @P5 BRA `(.L_x_75) ;  /* 0x00000000000c5947 */ /* 0x000fea0003800000 */
[----:B--2---:R-:W1:Y:S02]  /*3150*/  LDG.E.U8 R157, desc[UR36][R8.64+0x28] ;  /* 0x00002824089d7981 */ /* 0x004e64000c1e1100 */
[----:B-1----:R-:W-:-:S05]  /*3160*/  PRMT R3, R157, 0x8880, RZ ;  /* 0x000088809d037816 */ /* 0x002fca00000000ff */
[----:B------:R-:W-:-:S07]  /*3170*/  IMAD R12, R3, R156, RZ ;  /* 0x0000009c030c7224 */ /* 0x000fce00078e02ff */
.L_x_75:
[----:B------:R-:W-:Y:S05]  /*3180*/  BSYNC B1 ;  /* 0x0000000000017941 */ /* 0x000fea0003800000 */
.L_x_74:
[----:B-1----:R-:W-:Y:S01]  /*3190*/  @!P5 IMAD R3, R44, R155, R12 ;  /* 0x0000009b2c03d224 */ /* 0x002fe200078e020c */
[----:B------:R-:W-:Y:S04]  /*31a0*/  BSSY B1, `(.L_x_76) ;  /* 0x0000006000017945 */ /* 0x000fe80003800000 */
[----:B------:R1:W-:Y:S01]  /*31b0*/  @!P5 STG.E.U8 desc[UR36][R4.64+0x28], R3 ;  /* 0x000028030400d986 */ /* 0x0003e2000c101124 */
[----:B------:R-:W-:Y:S05]  /*31c0*/  @P2 BRA `(.L_x_77) ;  /* 0x00000000000c2947 */ /* 0x000fea0003800000 */
[----:B--2---:R-:W1:Y:S02]  /*31d0*/  LDG.E.U8 R157, desc[UR36][R8.64+0x29] ;  /* 0x00002924089d7981 */ /* 0x004e64000c1e1100 */
[----:B-1----:R-:W-:-:S05]  /*31e0*/  PRMT R3, R157, 0x8880, RZ ;  /* 0x000088809d037816 */ /* 0x002fca00000000ff */
[----:B------:R-:W-:-:S07]  /*31f0*/  IMAD R12, R3, R156, RZ ;  /* 0x0000009c030c7224 */ /* 0x000fce00078e02ff */
.L_x_77:
[----:B------:R-:W-:Y:S05]  /*3200*/  BSYNC B1 ;  /* 0x0000000000017941 */ /* 0x000fea0003800000 */
.L_x_76:
        /* <DEDUP_REMOVED lines=11> */
.L_x_79:
[----:B------:R-:W-:Y:S05]  /*32c0*/  BSYNC B1 ;  /* 0x0000000000017941 */ /* 0x000fea0003800000 */
.L_x_78:
[----:B-1----:R-:W-:Y:S01]  /*32d0*/  @!P4 IMAD R3, R46, R155, R12 ;  /* 0x0000009b2e03c224 */ /* 0x002fe200078e020c */
[----:B------:R-:W-:Y:S04]  /*32e0*/  BSSY B1, `(.L_x_80) ;  /* 0x0000006000017945 */ /* 0x000fe80003800000 */
[----:B------:R1:W-:Y:S01]  /*32f0*/  @!P4 STG.E.U8 desc[UR36][R6.64+0x28], R3 ;  /* 0x000028030600c986 */ /* 0x0003e2000c101124 */
[----:B------:R-:W-:Y:S05]  /*3300*/  @P3 BRA `(.L_x_81) ;  /* 0x00000000000c3947 */ /* 0x000fea0003800000 */
[----:B--2---:R-:W1:Y:S02]  /*3310*/  LDG.E.U8 R157, desc[UR36][R10.64+0x29] ;  /* 0x000029240a9d7981 */ /* 0x004e64000c1e1100 */
[----:B-1----:R-:W-:-:S05]  /*3320*/  PRMT R3, R157, 0x8880, RZ ;  /* 0x000088809d037816 */ /* 0x002fca00000000ff */
[----:B------:R-:W-:-:S07]  /*3330*/  IMAD R12, R3, R156, RZ ;  /* 0x0000009c030c7224 */ /* 0x000fce00078e02ff */
.L_x_81:
[----:B------:R-:W-:Y:S05]  /*3340*/  BSYNC B1 ;  /* 0x0000000000017941 */ /* 0x000fea0003800000 */
.L_x_80:
[----:B------:R-:W-:Y:S01]  /*3350*/  @!P3 IMAD R47, R47, R155, R12 ;  /* 0x0000009b2f2fb224 */ /* 0x000fe200078e020c */
[----:B------:R-:W-:Y:S04]  /*3360*/  BSSY B1, `(.L_x_82) ;  /* 0x0000006000017945 */ /* 0x000fe80003800000 */
[----:B------:R0:W-:Y:S01]  /*3370*/  @!P3 STG.E.U8 desc[UR36][R6.64+0x29], R47 ;  /* 0x0000292f0600b986 */ /* 0x0001e2000c101124 */
[----:B------:R-:W-:Y:S05]  /*3380*/  @P5 BRA `(.L_x_83) ;  /* 0x00000000000c5947 */ /* 0x000fea0003800000 */
[----:B--2---:R-:W1:Y:S02]  /*3390*/  LDG.E.U8 R157, desc[UR36][R8.64+0x30] ;  /* 0x00003024089d7981 */ /* 0x004e64000c1e1100 */
[----:B-1----:R-:W-:-:S05]  /*33a0*/  PRMT R3, R157, 0x8880, RZ ;  /* 0x000088809d037816 */ /* 0x002fca00000000ff */
[----:B------:R-:W-:-:S07]  /*33b0*/  IMAD R12, R3, R156, RZ ;  /* 0x0000009c030c7224 */ /* 0x000fce00078e02ff */
.L_x_83:
[----:B------:R-:W-:Y:S05]  /*33c0*/  BSYNC B1 ;  /* 0x0000000000017941 */ /* 0x000fea0003800000 */
.L_x_82:
[----:B-1----:R-:W-:Y:S01]  /*33d0*/  @!P5 IMAD R3, R48, R155, R12 ;  /* 0x0000009b3003d224 */ /* 0x002fe200078e020c */
[----:B------:R-:W-:Y:S04]  /*33e0*/  BSSY B1, `(.L_x_84) ;  /* 0x0000006000017945 */ /* 0x000fe80003800000 */
[----:B------:R1:W-:Y:S01]  /*33f0*/  @!P5 STG.E.U8 desc[UR36][R4.64+0x30], R3 ;  /* 0x000030030400d986 */ /* 0x0003e2000c101124 */
[----:B------:R-:W-:Y:S05]  /*3400*/  @P2 BRA `(.L_x_85) ;  /* 0x00000000000c2947 */ /* 0x000fea0003800000 */
[----:B--2---:R-:W1:Y:S02]  /*3410*/  LDG.E.U8 R157, desc[UR36][R8.64+0x31] ;  /* 0x00003124089d7981 */ /* 0x004e64000c1e1100 */
[----:B-1----:R-:W-:-:S05]  /*3420*/  PRMT R3, R157, 0x8880, RZ ;  /* 0x000088809d037816 */ /* 0x002fca00000000ff */
[----:B------:R-:W-:-:S07]  /*3430*/  IMAD R12, R3, R156, RZ ;  /* 0x0000009c030c7224 */ /* 0x000fce00078e02ff */
.L_x_85:
[----:B------:R-:W-:Y:S05]  /*3440*/  BSYNC B1 ;  /* 0x0000000000017941 */ /* 0x000fea0003800000 */
.L_x_84:
        /* <DEDUP_REMOVED lines=11> */
.L_x_87:
[----:B------:R-:W-:Y:S05]  /*3500*/  BSYNC B1 ;  /* 0x0000000000017941 */ /* 0x000fea0003800000 */
.L_x_86:
[----:B-1----:R-:W-:Y:S01]  /*3510*/  @!P4 IMAD R3, R50, R155, R12 ;  /* 0x0000009b3203c224 */ /* 0x002fe200078e020c */
[----:B------:R-:W-:Y:S04]  /*3520*/  BSSY B1, `(.L_x_88) ;  /* 0x0000006000017945 */ /* 0x000fe80003800000 */
[----:B------:R1:W-:Y:S01]  /*3530*/  @!P4 STG.E.U8 desc[UR36][R6.64+0x30], R3 ;  /* 0x000030030600c986 */ /* 0x0003e2000c101124 */
[----:B------:R-:W-:Y:S05]  /*3540*/  @P3 BRA `(.L_x_89) ;  /* 0x00000000000c3947 */ /* 0x000fea0003800000 */
[----:B--2---:R-:W1:Y:S02]  /*3550*/  LDG.E.U8 R157, desc[UR36][R10.64+0x31] ;  /* 0x000031240a9d7981 */ /* 0x004e64000c1e1100 */
[----:B-1----:R-:W-:-:S05]  /*3560*/  PRMT R3, R157, 0x8880, RZ ;  /* 0x000088809d037816 */ /* 0x002fca00000000ff */
[----:B------:R-:W-:-:S07]  /*3570*/  IMAD R12, R3, R156, RZ ;  /* 0x0000009c030c7224 */ /* 0x000fce00078e02ff */
.L_x_89:
[----:B------:R-:W-:Y:S05]  /*3580*/  BSYNC B1 ;  /* 0x0000000000017941 */ /* 0x000fea0003800000 */
.L_x_88:
[----:B------:R-:W-:Y:S01]  /*3590*/  @!P3 IMAD R51, R51, R155, R12 ;  /* 0x0000009b3333b224 */ /* 0x000fe200078e020c */
[----:B------:R-:W-:Y:S04]  /*35a0*/  BSSY B1, `(.L_x_90) ;  /* 0x0000006000017945 */ /* 0x000fe80003800000 */
[----:B------:R0:W-:Y:S01]  /*35b0*/  @!P3 STG.E.U8 desc[UR36][R6.64+0x31], R51 ;  /* 0x000031330600b986 */ /* 0x0001e2000c101124 */
[----:B------:R-:W-:Y:S05]  /*35c0*/  @P5 BRA `(.L_x_91) ;  /* 0x00000000000c5947 */ /* 0x000fea0003800000 */
[----:B--2---:R-:W1:Y:S02]  /*35d0*/  LDG.E.U8 R157, desc[UR36][R8.64+0x38] ;  /* 0x00003824089d7981 */ /* 0x004e64000c1e1100 */
[----:B-1----:R-:W-:-:S05]  /*35e0*/  PRMT R3, R157, 0x8880, RZ ;  /* 0x000088809d037816 */ /* 0x002fca00000000ff */
[----:B------:R-:W-:-:S07]  /*35f0*/  IMAD R12, R3, R156, RZ ;  /* 0x0000009c030c7224 */ /* 0x000fce00078e02ff */
.L_x_91:
[----:B------:R-:W-:Y:S05]  /*3600*/  BSYNC B1 ;  /* 0x0000000000017941 */ /* 0x000fea0003800000 */
.L_x_90:
[----:B-1----:R-:W-:Y:S01]  /*3610*/  @!P5 IMAD R3, R52, R155, R12 ;  /* 0x0000009b3403d224 */ /* 0x002fe200078e020c */
[----:B------:R-:W-:Y:S04]  /*3620*/  BSSY B1, `(.L_x_92) ;  /* 0x0000006000017945 */ /* 0x000fe80003800000 */
[----:B------:R1:W-:Y:S01]  /*3630*/  @!P5 STG.E.U8 desc[UR36][R4.64+0x38], R3 ;  /* 0x000038030400d986 */ /* 0x0003e2000c101124 */
[----:B------:R-:W-:Y:S05]  /*3640*/  @P2 BRA `(.L_x_93) ;  /* 0x00000000000c2947 */ /* 0x000fea0003800000 */
[----:B--2---:R-:W1:Y:S02]  /*3650*/  LDG.E.U8 R157, desc[UR36][R8.64+0x39] ;  /* 0x00003924089d7981 */ /* 0x004e64000c1e1100 */
[----:B-1----:R-:W-:-:S05]  /*3660*/  PRMT R3, R157, 0x8880, RZ ;  /* 0x000088809d037816 */ /* 0x002fca00000000ff */
[----:B------:R-:W-:-:S07]  /*3670*/  IMAD R12, R3, R156, RZ ;  /* 0x0000009c030c7224 */ /* 0x000fce00078e02ff */
.L_x_93:
[----:B------:R-:W-:Y:S05]  /*3680*/  BSYNC B1 ;  /* 0x0000000000017941 */ /* 0x000fea0003800000 */
.L_x_92:
        /* <DEDUP_REMOVED lines=11> */
.L_x_95:
[----:B------:R-:W-:Y:S05]  /*3740*/  BSYNC B1 ;  /* 0x0000000000017941 */ /* 0x000fea0003800000 */
.L_x_94:
[----:B-1----:R-:W-:Y:S01]  /*3750*/  @!P4 IMAD R3, R54, R155, R12 ;  /* 0x0000009b3603c224 */ /* 0x002fe200078e020c */
[----:B------:R-:W-:Y:S04]  /*3760*/  BSSY B1, `(.L_x_96) ;  /* 0x0000006000017945 */ /* 0x000fe80003800000 */
[----:B------:R1:W-:Y:S01]  /*3770*/  @!P4 STG.E.U8 desc[UR36][R6.64+0x38], R3 ;  /* 0x000038030600c986 */ /* 0x0003e2000c101124 */
[----:B------:R-:W-:Y:S05]  /*3780*/  @P3 BRA `(.L_x_97) ;  /* 0x00000000000c3947 */ /* 0x000fea0003800000 */
[----:B--2---:R-:W1:Y:S02]  /*3790*/  LDG.E.U8 R157, desc[UR36][R10.64+0x39] ;  /* 0x000039240a9d7981 */ /* 0x004e64000c1e1100 */
[----:B-1----:R-:W-:-:S05]  /*37a0*/  PRMT R3, R157, 0x8880, RZ ;  /* 0x000088809d037816 */ /* 0x002fca00000000ff */
[----:B------:R-:W-:-:S07]  /*37b0*/  IMAD R12, R3, R156, RZ ;  /* 0x0000009c030c7224 */ /* 0x000fce00078e02ff */
.L_x_97:
[----:B------:R-:W-:Y:S05]  /*37c0*/  BSYNC B1 ;  /* 0x0000000000017941 */ /* 0x000fea0003800000 */
.L_x_96:
[----:B------:R-:W-:Y:S01]  /*37d0*/  @!P3 IMAD R55, R55, R155, R12 ;  /* 0x0000009b3737b224 */ /* 0x000fe200078e020c */
[----:B------:R-:W-:Y:S04]  /*37e0*/  BSSY B1, `(.L_x_98) ;  /* 0x0000006000017945 */ /* 0x000fe80003800000 */
[----:B------:R0:W-:Y:S01]  /*37f0*/  @!P3 STG.E.U8 desc[UR36][R6.64+0x39], R55 ;  /* 0x000039370600b986 */ /* 0x0001e2000c101124 */
[----:B------:R-:W-:Y:S05]  /*3800*/  @P5 BRA `(.L_x_99) ;  /* 0x00000000000c5947 */ /* 0x000fea0003800000 */
[----:B--2---:R-:W1:Y:S02]  /*3810*/  LDG.E.U8 R157, desc[UR36][R8.64+0x40] ;  /* 0x00004024089d7981 */ /* 0x004e64000c1e1100 */
[----:B-1----:R-:W-:-:S05]  /*3820*/  PRMT R3, R157, 0x8880, RZ ;  /* 0x000088809d037816 */ /* 0x002fca00000000ff */
[----:B------:R-:W-:-:S07]  /*3830*/  IMAD R12, R3, R156, RZ ;  /* 0x0000009c030c7224 */ /* 0x000fce00078e02ff */
.L_x_99:
[----:B------:R-:W-:Y:S05]  /*3840*/  BSYNC B1 ;  /* 0x0000000000017941 */ /* 0x000fea0003800000 */
.L_x_98:
[----:B-1----:R-:W-:Y:S01]  /*3850*/  @!P5 IMAD R3, R56, R155, R12 ;  /* 0x0000009b3803d224 */ /* 0x002fe200078e020c */
[----:B------:R-:W-:Y:S04]  /*3860*/  BSSY B1, `(.L_x_100) ;  /* 0x0000006000017945 */ /* 0x000fe80003800000 */
[----:B------:R1:W-:Y:S01]  /*3870*/  @!P5 STG.E.U8 desc[UR36][R4.64+0x40], R3 ;  /* 0x000040030400d986 */ /* 0x0003e2000c101124 */
[----:B------:R-:W-:Y:S05]  /*3880*/  @P2 BRA `(.L_x_101) ;  /* 0x00000000000c2947 */ /* 0x000fea0003800000 */
[----:B--2---:R-:W1:Y:S02]  /*3890*/  LDG.E.U8 R157, desc[UR36][R8.64+0x41] ;  /* 0x00004124089d7981 */ /* 0x004e64000c1e1100 */
[----:B-1----:R-:W-:-:S05]  /*38a0*/  PRMT R3, R157, 0x8880, RZ ;  /* 0x000088809d037816 */ /* 0x002fca00000000ff */
[----:B------:R-:W-:-:S07]  /*38b0*/  IMAD R12, R3, R156, RZ ;  /* 0x0000009c030c7224 */ /* 0x000fce00078e02ff */
.L_x_101:
[----:B------:R-:W-:Y:S05]  /*38c0*/  BSYNC B1 ;  /* 0x0000000000017941 */ /* 0x000fea0003800000 */
.L_x_100:
        /* <DEDUP_REMOVED lines=11> */
.L_x_103:
[----:B------:R-:W-:Y:S05]  /*3980*/  BSYNC B1 ;  /* 0x0000000000017941 */ /* 0x000fea0003800000 */
.L_x_102:
[----:B-1----:R-:W-:Y:S01]  /*3990*/  @!P4 IMAD R3, R58, R155, R12 ;  /* 0x0000009b3a03c224 */ /* 0x002fe200078e020c */
[----:B------:R-:W-:Y:S04]  /*39a0*/  BSSY B1, `(.L_x_104) ;  /* 0x0000006000017945 */ /* 0x000fe80003800000 */
[----:B------:R1:W-:Y:S01]  /*39b0*/  @!P4 STG.E.U8 desc[UR36][R6.64+0x40], R3 ;  /* 0x000040030600c986 */ /* 0x0003e2000c101124 */
[----:B------:R-:W-:Y:S05]  /*39c0*/  @P3 BRA `(.L_x_105) ;  /* 0x00000000000c3947 */ /* 0x000fea0003800000 */
[----:B--2---:R-:W1:Y:S02]  /*39d0*/  LDG.E.U8 R157, desc[UR36][R10.64+0x41] ;  /* 0x000041240a9d7981 */ /* 0x004e64000c1e1100 */
[----:B-1----:R-:W-:-:S05]  /*39e0*/  PRMT R3, R157, 0x8880, RZ ;  /* 0x000088809d037816 */ /* 0x002fca00000000ff */
[----:B------:R-:W-:-:S07]  /*39f0*/  IMAD R12, R3, R156, RZ ;  /* 0x0000009c030c7224 */ /* 0x000fce00078e02ff */
.L_x_105:
[----:B------:R-:W-:Y:S05]  /*3a00*/  BSYNC B1 ;  /* 0x0000000000017941 */ /* 0x000fea0003800000 */
.L_x_104:
[----:B------:R-:W-:Y:S01]  /*3a10*/  @!P3 IMAD R59, R59, R155, R12 ;  /* 0x0000009b3b3bb224 */ /* 0x000fe200078e020c */
[----:B------:R-:W-:Y:S04]  /*3a20*/  BSSY B1, `(.L_x_106) ;  /* 0x0000006000017945 */ /* 0x000fe80003800000 */
[----:B------:R0:W-:Y:S01]  /*3a30*/  @!P3 STG.E.U8 desc[UR36][R6.64+0x41], R59 ;  /* 0x0000413b0600b986 */ /* 0x0001e2000c101124 */
[----:B------:R-:W-:Y:S05]  /*3a40*/  @P5 BRA `(.L_x_107) ;  /* 0x00000000000c5947 */ /* 0x000fea0003800000 */
[----:B--2---:R-:W1:Y:S02]  /*3a50*/  LDG.E.U8 R157, desc[UR36][R8.64+0x48] ;  /* 0x00004824089d7981 */ /* 0x004e64000c1e1100 */
[----:B-1----:R-:W-:-:S05]  /*3a60*/  PRMT R3, R157, 0x8880, RZ ;  /* 0x000088809d037816 */ /* 0x002fca00000000ff */
[----:B------:R-:W-:-:S07]  /*3a70*/  IMAD R12, R3, R156, RZ ;  /* 0x0000009c030c7224 */ /* 0x000fce00078e02ff */
.L_x_107:
[----:B------:R-:W-:Y:S05]  /*3a80*/  BSYNC B1 ;  /* 0x0000000000017941 */ /* 0x000fea0003800000 */
.L_x_106:
[----:B-1----:R-:W-:Y:S01]  /*3a90*/  @!P5 IMAD R3, R60, R155, R12 ;  /* 0x0000009b3c03d224 */ /* 0x002fe200078e020c */
[----:B------:R-:W-:Y:S04]  /*3aa0*/  BSSY B1, `(.L_x_108) ;  /* 0x0000006000017945 */ /* 0x000fe80003800000 */
[----:B------:R1:W-:Y:S01]  /*3ab0*/  @!P5 STG.E.U8 desc[UR36][R4.64+0x48], R3 ;  /* 0x000048030400d986 */ /* 0x0003e2000c101124 */
[----:B------:R-:W-:Y:S05]  /*3ac0*/  @P2 BRA `(.L_x_109) ;  /* 0x00000000000c2947 */ /* 0x000fea0003800000 */
[----:B--2---:R-:W1:Y:S02]  /*3ad0*/  LDG.E.U8 R157, desc[UR36][R8.64+0x49] ;  /* 0x00004924089d7981 */ /* 0x004e64000c1e1100 */
[----:B-1----:R-:W-:-:S05]  /*3ae0*/  PRMT R3, R157, 0x8880, RZ ;  /* 0x000088809d037816 */ /* 0x002fca00000000ff */
[----:B------:R-:W-:-:S07]  /*3af0*/  IMAD R12, R3, R156, RZ ;  /* 0x0000009c030c7224 */ /* 0x000fce00078e02ff */
.L_x_109:
[----:B------:R-:W-:Y:S05]  /*3b00*/  BSYNC B1 ;  /* 0x0000000000017941 */ /* 0x000fea0003800000 */
.L_x_108:
        /* <DEDUP_REMOVED lines=11> */
.L_x_111:
[----:B------:R-:W-:Y:S05]  /*3bc0*/  BSYNC B1 ;  /* 0x0000000000017941 */ /* 0x000fea0003800000 */
.L_x_110:
[----:B-1----:R-:W-:Y:S01]  /*3bd0*/  @!P4 IMAD R3, R62, R155, R12 ;  /* 0x0000009b3e03c224 */ /* 0x002fe200078e020c */
[----:B------:R-:W-:Y:S04]  /*3be0*/  BSSY B1, `(.L_x_112) ;  /* 0x0000006000017945 */ /* 0x000fe80003800000 */
[----:B------:R1:W-:Y:S01]  /*3bf0*/  @!P4 STG.E.U8 desc[UR36][R6.64+0x48], R3 ;  /* 0x000048030600c986 */ /* 0x0003e2000c101124 */
[----:B------:R-:W-:Y:S05]  /*3c00*/  @P3 BRA `(.L_x_113) ;  /* 0x00000000000c3947 */ /* 0x000fea0003800000 */
[----:B--2---:R-:W1:Y:S02]  /*3c10*/  LDG.E.U8 R157, desc[UR36][R10.64+0x49] ;  /* 0x000049240a9d7981 */ /* 0x004e64000c1e1100 */
[----:B-1----:R-:W-:-:S05]  /*3c20*/  PRMT R3, R157, 0x8880, RZ ;  /* 0x000088809d037816 */ /* 0x002fca00000000ff */
[----:B------:R-:W-:-:S07]  /*3c30*/  IMAD R12, R3, R156, RZ ;  /* 0x0000009c030c7224 */ /* 0x000fce00078e02ff */
.L_x_113:
[----:B------:R-:W-:Y:S05]  /*3c40*/  BSYNC B1 ;  /* 0x0000000000017941 */ /* 0x000fea0003800000 */
.L_x_112:
[----:B------:R-:W-:Y:S01]  /*3c50*/  @!P3 IMAD R63, R63, R155, R12 ;  /* 0x0000009b3f3fb224 */ /* 0x000fe200078e020c */
[----:B------:R-:W-:Y:S04]  /*3c60*/  BSSY B1, `(.L_x_114) ;  /* 0x0000006000017945 */ /* 0x000fe80003800000 */
[----:B------:R0:W-:Y:S01]  /*3c70*/  @!P3 STG.E.U8 desc[UR36][R6.64+0x49], R63 ;  /* 0x0000493f0600b986 */ /* 0x0001e2000c101124 */
[----:B------:R-:W-:Y:S05]  /*3c80*/  @P5 BRA `(.L_x_115) ;  /* 0x00000000000c5947 */ /* 0x000fea0003800000 */
[----:B--2---:R-:W1:Y:S02]  /*3c90*/  LDG.E.U8 R157, desc[UR36][R8.64+0x50] ;  /* 0x00005024089d7981 */ /* 0x004e64000c1e1100 */
[----:B-1----:R-:W-:-:S05]  /*3ca0*/  PRMT R3, R157, 0x8880, RZ ;  /* 0x000088809d037816 */ /* 0x002fca00000000ff */
[----:B------:R-:W-:-:S07]  /*3cb0*/  IMAD R12, R3, R156, RZ ;  /* 0x0000009c030c7224 */ /* 0x000fce00078e02ff */
.L_x_115:
[----:B------:R-:W-:Y:S05]  /*3cc0*/  BSYNC B1 ;  /* 0x0000000000017941 */ /* 0x000fea0003800000 */
.L_x_114:
[----:B-1----:R-:W-:Y:S01]  /*3cd0*/  @!P5 IMAD R3, R64, R155, R12 ;  /* 0x0000009b4003d224 */ /* 0x002fe200078e020c */
[----:B------:R-:W-:Y:S04]  /*3ce0*/  BSSY B1, `(.L_x_116) ;  /* 0x0000006000017945 */ /* 0x000fe80003800000 */
[----:B------:R1:W-:Y:S01]  /*3cf0*/  @!P5 STG.E.U8 desc[UR36][R4.64+0x50], R3 ;  /* 0x000050030400d986 */ /* 0x0003e2000c101124 */
[----:B------:R-:W-:Y:S05]  /*3d00*/  @P2 BRA `(.L_x_117) ;  /* 0x00000000000c2947 */ /* 0x000fea0003800000 */
[----:B--2---:R-:W1:Y:S02]  /*3d10*/  LDG.E.U8 R157, desc[UR36][R8.64+0x51] ;  /* 0x00005124089d7981 */ /* 0x004e64000c1e1100 */
[----:B-1----:R-:W-:-:S05]  /*3d20*/  PRMT R3, R157, 0x8880, RZ ;  /* 0x000088809d037816 */ /* 0x002fca00000000ff */
[----:B------:R-:W-:-:S07]  /*3d30*/  IMAD R12, R3, R156, RZ ;  /* 0x0000009c030c7224 */ /* 0x000fce00078e02ff */
.L_x_117:
[----:B------:R-:W-:Y:S05]  /*3d40*/  BSYNC B1 ;  /* 0x0000000000017941 */ /* 0x000fea0003800000 */
.L_x_116:
        /* <DEDUP_REMOVED lines=11> */
.L_x_119:
[----:B------:R-:W-:Y:S05]  /*3e00*/  BSYNC B1 ;  /* 0x0000000000017941 */ /* 0x000fea0003800000 */
.L_x_118:
[----:B-1----:R-:W-:Y:S01]  /*3e10*/  @!P4 IMAD R3, R66, R155, R12 ;  /* 0x0000009b4203c224 */ /* 0x002fe200078e020c */
[----:B------:R-:W-:Y:S04]  /*3e20*/  BSSY B1, `(.L_x_120) ;  /* 0x0000006000017945 */ /* 0x000fe80003800000 */
[----:B------:R1:W-:Y:S01]  /*3e30*/  @!P4 STG.E.U8 desc[UR36][R6.64+0x50], R3 ;  /* 0x000050030600c986 */ /* 0x0003e2000c101124 */
[----:B------:R-:W-:Y:S05]  /*3e40*/  @P3 BRA `(.L_x_121) ;  /* 0x00000000000c3947 */ /* 0x000fea0003800000 */
[----:B--2---:R-:W1:Y:S02]  /*3e50*/  LDG.E.U8 R157, desc[UR36][R10.64+0x51] ;  /* 0x000051240a9d7981 */ /* 0x004e64000c1e1100 */
[----:B-1----:R-:W-:-:S05]  /*3e60*/  PRMT R3, R157, 0x8880, RZ ;  /* 0x000088809d037816 */ /* 0x002fca00000000ff */
[----:B------:R-:W-:-:S07]  /*3e70*/  IMAD R12, R3, R156, RZ ;  /* 0x0000009c030c7224 */ /* 0x000fce00078e02ff */
.L_x_121:
[----:B------:R-:W-:Y:S05]  /*3e80*/  BSYNC B1 ;  /* 0x0000000000017941 */ /* 0x000fea0003800000 */
.L_x_120:
[----:B------:R-:W-:Y:S01]  /*3e90*/  @!P3 IMAD R67, R67, R155, R12 ;  /* 0x0000009b4343b224 */ /* 0x000fe200078e020c */
[----:B------:R-:W-:Y:S04]  /*3ea0*/  BSSY B1, `(.L_x_122) ;  /* 0x0000006000017945 */ /* 0x000fe80003800000 */
[----:B------:R0:W-:Y:S01]  /*3eb0*/  @!P3 STG.E.U8 desc[UR36][R6.64+0x51], R67 ;  /* 0x000051430600b986 */ /* 0x0001e2000c101124 */
[----:B------:R-:W-:Y:S05]  /*3ec0*/  @P5 BRA `(.L_x_123) ;  /* 0x00000000000c5947 */ /* 0x000fea0003800000 */
[----:B--2---:R-:W1:Y:S02]  /*3ed0*/  LDG.E.U8 R157, desc[UR36][R8.64+0x58] ;  /* 0x00005824089d7981 */ /* 0x004e64000c1e1100 */
[----:B-1----:R-:W-:-:S05]  /*3ee0*/  PRMT R3, R157, 0x8880, RZ ;  /* 0x000088809d037816 */ /* 0x002fca00000000ff */
[----:B------:R-:W-:-:S07]  /*3ef0*/  IMAD R12, R3, R156, RZ ;  /* 0x0000009c030c7224 */ /* 0x000fce00078e02ff */
.L_x_123:
[----:B------:R-:W-:Y:S05]  /*3f00*/  BSYNC B1 ;  /* 0x0000000000017941 */ /* 0x000fea0003800000 */
.L_x_122:
[----:B-1----:R-:W-:Y:S01]  /*3f10*/  @!P5 IMAD R3, R68, R155, R12 ;  /* 0x0000009b4403d224 */ /* 0x002fe200078e020c */
[----:B------:R-:W-:Y:S04]  /*3f20*/  BSSY B1, `(.L_x_124) ;  /* 0x0000006000017945 */ /* 0x000fe80003800000 */
[----:B------:R1:W-:Y:S01]  /*3f30*/  @!P5 STG.E.U8 desc[UR36][R4.64+0x58], R3 ;  /* 0x000058030400d986 */ /* 0x0003e2000c101124 */
[----:B------:R-:W-:Y:S05]  /*3f40*/  @P2 BRA `(.L_x_125) ;  /* 0x00000000000c2947 */ /* 0x000fea0003800000 */
[----:B--2---:R-:W1:Y:S02]  /*3f50*/  LDG.E.U8 R157, desc[UR36][R8.64+0x59] ;  /* 0x00005924089d7981 */ /* 0x004e64000c1e1100 */
[----:B-1----:R-:W-:-:S05]  /*3f60*/  PRMT R3, R157, 0x8880, RZ ;  /* 0x000088809d037816 */ /* 0x002fca00000000ff */
[----:B------:R-:W-:-:S07]  /*3f70*/  IMAD R12, R3, R156, RZ ;  /* 0x0000009c030c7224 */ /* 0x000fce00078e02ff */
.L_x_125:
[----:B------:R-:W-:Y:S05]  /*3f80*/  BSYNC B1 ;  /* 0x0000000000017941 */ /* 0x000fea0003800000 */
.L_x_124:
        /* <DEDUP_REMOVED lines=11> */
.L_x_127:
[----:B------:R-:W-:Y:S05]  /*4040*/  BSYNC B1 ;  /* 0x0000000000017941 */ /* 0x000fea0003800000 */
.L_x_126:
[----:B-1----:R-:W-:Y:S01]  /*4050*/  @!P4 IMAD R3, R70, R155, R12 ;  /* 0x0000009b4603c224 */ /* 0x002fe200078e020c */
[----:B------:R-:W-:Y:S04]  /*4060*/  BSSY B1, `(.L_x_128) ;  /* 0x0000006000017945 */ /* 0x000fe80003800000 */
[----:B------:R1:W-:Y:S01]  /*4070*/  @!P4 STG.E.U8 desc[UR36][R6.64+0x58], R3 ;  /* 0x000058030600c986 */ /* 0x0003e2000c101124 */
[----:B------:R-:W-:Y:S05]  /*4080*/  @P3 BRA `(.L_x_129) ;  /* 0x00000000000c3947 */ /* 0x000fea0003800000 */
[----:B--2---:R-:W1:Y:S02]  /*4090*/  LDG.E.U8 R157, desc[UR36][R10.64+0x59] ;  /* 0x000059240a9d7981 */ /* 0x004e64000c1e1100 */
[----:B-1----:R-:W-:-:S05]  /*40a0*/  PRMT R3, R157, 0x8880, RZ ;  /* 0x000088809d037816 */ /* 0x002fca00000000ff */
[----:B------:R-:W-:-:S07]  /*40b0*/  IMAD R12, R3, R156, RZ ;  /* 0x0000009c030c7224 */ /* 0x000fce00078e02ff */
.L_x_129:
[----:B------:R-:W-:Y:S05]  /*40c0*/  BSYNC B1 ;  /* 0x0000000000017941 */ /* 0x000fea0003800000 */
.L_x_128:
[----:B------:R-:W-:Y:S01]  /*40d0*/  @!P3 IMAD R71, R71, R155, R12 ;  /* 0x0000009b4747b224 */ /* 0x000fe200078e020c */
[----:B------:R-:W-:Y:S04]  /*40e0*/  BSSY B1, `(.L_x_130) ;  /* 0x0000006000017945 */ /* 0x000fe80003800000 */
[----:B------:R0:W-:Y:S01]  /*40f0*/  @!P3 STG.E.U8 desc[UR36][R6.64+0x59], R71 ;  /* 0x000059470600b986 */ /* 0x0001e2000c101124 */
[----:B------:R-:W-:Y:S05]  /*4100*/  @P5 BRA `(.L_x_131) ;  /* 0x00000000000c5947 */ /* 0x000fea0003800000 */
[----:B--2---:R-:W1:Y:S02]  /*4110*/  LDG.E.U8 R157, desc[UR36][R8.64+0x60] ;  /* 0x00006024089d7981 */ /* 0x004e64000c1e1100 */
[----:B-1----:R-:W-:-:S05]  /*4120*/  PRMT R3, R157, 0x8880, RZ ;  /* 0x000088809d037816 */ /* 0x002fca00000000ff */
[----:B------:R-:W-:-:S07]  /*4130*/  IMAD R12, R3, R156, RZ ;  /* 0x0000009c030c7224 */ /* 0x000fce00078e02ff */
.L_x_131:
[----:B------:R-:W-:Y:S05]  /*4140*/  BSYNC B1 ;  /* 0x0000000000017941 */ /* 0x000fea0003800000 */
.L_x_130:
[----:B-1----:R-:W-:Y:S01]  /*4150*/  @!P5 IMAD R3, R72, R155, R12 ;  /* 0x0000009b4803d224 */ /* 0x002fe200078e020c */
[----:B------:R-:W-:Y:S04]  /*4160*/  BSSY B1, `(.L_x_132) ;  /* 0x0000006000017945 */ /* 0x000fe80003800000 */
[----:B------:R1:W-:Y:S01]  /*4170*/  @!P5 STG.E.U8 desc[UR36][R4.64+0x60], R3 ;  /* 0x000060030400d986 */ /* 0x0003e2000c101124 */
[----:B------:R-:W-:Y:S05]  /*4180*/  @P2 BRA `(.L_x_133) ;  /* 0x00000000000c2947 */ /* 0x000fea0003800000 */
[----:B--2---:R-:W1:Y:S02]  /*4190*/  LDG.E.U8 R157, desc[UR36][R8.64+0x61] ;  /* 0x00006124089d7981 */ /* 0x004e64000c1e1100 */
[----:B-1----:R-:W-:-:S05]  /*41a0*/  PRMT R3, R157, 0x8880, RZ ;  /* 0x000088809d037816 */ /* 0x002fca00000000ff */
[----:B------:R-:W-:-:S07]  /*41b0*/  IMAD R12, R3, R156, RZ ;  /* 0x0000009c030c7224 */ /* 0x000fce00078e02ff */
.L_x_133:
[----:B------:R-:W-:Y:S05]  /*41c0*/  BSYNC B1 ;  /* 0x0000000000017941 */ /* 0x000fea0003800000 */
.L_x_132:
        /* <DEDUP_REMOVED lines=11> */
.L_x_135:
[----:B------:R-:W-:Y:S05]  /*4280*/  BSYNC B1 ;  /* 0x0000000000017941 */ /* 0x000fea0003800000 */
.L_x_134:
[----:B-1----:R-:W-:Y:S01]  /*4290*/  @!P4 IMAD R3, R74, R155, R12 ;  /* 0x0000009b4a03c224 */ /* 0x002fe200078e020c */
[----:B------:R-:W-:Y:S04]  /*42a0*/  BSSY B1, `(.L_x_136) ;  /* 0x0000006000017945 */ /* 0x000fe80003800000 */
[----:B------:R1:W-:Y:S01]  /*42b0*/  @!P4 STG.E.U8 desc[UR36][R6.64+0x60], R3 ;  /* 0x000060030600c986 */ /* 0x0003e2000c101124 */
[----:B------:R-:W-:Y:S05]  /*42c0*/  @P3 BRA `(.L_x_137) ;  /* 0x00000000000c3947 */ /* 0x000fea0003800000 */
[----:B--2---:R-:W1:Y:S02]  /*42d0*/  LDG.E.U8 R157, desc[UR36][R10.64+0x61] ;  /* 0x000061240a9d7981 */ /* 0x004e64000c1e1100 */
[----:B-1----:R-:W-:-:S05]  /*42e0*/  PRMT R3, R157, 0x8880, RZ ;  /* 0x000088809d037816 */ /* 0x002fca00000000ff */
[----:B------:R-:W-:-:S07]  /*42f0*/  IMAD R12, R3, R156, RZ ;  /* 0x0000009c030c7224 */ /* 0x000fce00078e02ff */
.L_x_137:
[----:B------:R-:W-:Y:S05]  /*4300*/  BSYNC B1 ;  /* 0x0000000000017941 */ /* 0x000fea0003800000 */
.L_x_136:
[----:B------:R-:W-:Y:S01]  /*4310*/  @!P3 IMAD R75, R75, R155, R12 ;  /* 0x0000009b4b4bb224 */ /* 0x000fe200078e020c */
[----:B------:R-:W-:Y:S04]  /*4320*/  BSSY B1, `(.L_x_138) ;  /* 0x0000006000017945 */ /* 0x000fe80003800000 */
[----:B------:R0:W-:Y:S01]  /*4330*/  @!P3 STG.E.U8 desc[UR36][R6.64+0x61], R75 ;  /* 0x0000614b0600b986 */ /* 0x0001e2000c101124 */
[----:B------:R-:W-:Y:S05]  /*4340*/  @P5 BRA `(.L_x_139) ;  /* 0x00000000000c5947 */ /* 0x000fea0003800000 */
[----:B--2---:R-:W1:Y:S02]  /*4350*/  LDG.E.U8 R157, desc[UR36][R8.64+0x68] ;  /* 0x00006824089d7981 */ /* 0x004e64000c1e1100 */
[----:B-1----:R-:W-:-:S05]  /*4360*/  PRMT R3, R157, 0x8880, RZ ;  /* 0x000088809d037816 */ /* 0x002fca00000000ff */
[----:B------:R-:W-:-:S07]  /*4370*/  IMAD R12, R3, R156, RZ ;  /* 0x0000009c030c7224 */ /* 0x000fce00078e02ff */
.L_x_139:
[----:B------:R-:W-:Y:S05]  /*4380*/  BSYNC B1 ;  /* 0x0000000000017941 */ /* 0x000fea0003800000 */
.L_x_138:
[----:B-1----:R-:W-:Y:S01]  /*4390*/  @!P5 IMAD R3, R76, R155, R12 ;  /* 0x0000009b4c03d224 */ /* 0x002fe200078e020c */
[----:B------:R-:W-:Y:S04]  /*43a0*/  BSSY B1, `(.L_x_140) ;  /* 0x0000006000017945 */ /* 0x000fe80003800000 */
[----:B------:R1:W-:Y:S01]  /*43b0*/  @!P5 STG.E.U8 desc[UR36][R4.64+0x68], R3 ;  /* 0x000068030400d986 */ /* 0x0003e2000c101124 */
[----:B------:R-:W-:Y:S05]  /*43c0*/  @P2 BRA `(.L_x_141) ;  /* 0x00000000000c2947 */ /* 0x000fea0003800000 */
[----:B--2---:R-:W1:Y:S02]  /*43d0*/  LDG.E.U8 R157, desc[UR36][R8.64+0x69] ;  /* 0x00006924089d7981 */ /* 0x004e64000c1e1100 */
[----:B-1----:R-:W-:-:S05]  /*43e0*/  PRMT R3, R157, 0x8880, RZ ;  /* 0x000088809d037816 */ /* 0x002fca00000000ff */
[----:B------:R-:W-:-:S07]  /*43f0*/  IMAD R12, R3, R156, RZ ;  /* 0x0000009c030c7224 */ /* 0x000fce00078e02ff */
.L_x_141:
[----:B------:R-:W-:Y:S05]  /*4400*/  BSYNC B1 ;  /* 0x0000000000017941 */ /* 0x000fea0003800000 */
.L_x_140:
        /* <DEDUP_REMOVED lines=11> */
.L_x_143:
[----:B------:R-:W-:Y:S05]  /*44c0*/  BSYNC B1 ;  /* 0x0000000000017941 */ /* 0x000fea0003800000 */
.L_x_142:
[----:B-1----:R-:W-:Y:S01]  /*44d0*/  @!P4 IMAD R3, R78, R155, R12 ;  /* 0x0000009b4e03c224 */ /* 0x002fe200078e020c */
[----:B------:R-:W-:Y:S04]  /*44e0*/  BSSY B1, `(.L_x_144) ;  /* 0x0000006000017945 */ /* 0x000fe80003800000 */
[----:B------:R1:W-:Y:S01]  /*44f0*/  @!P4 STG.E.U8 desc[UR36][R6.64+0x68], R3 ;  /* 0x000068030600c986 */ /* 0x0003e2000c101124 */
[----:B------:R-:W-:Y:S05]  /*4500*/  @P3 BRA `(.L_x_145) ;  /* 0x00000000000c3947 */ /* 0x000fea0003800000 */
[----:B--2---:R-:W1:Y:S02]  /*4510*/  LDG.E.U8 R157, desc[UR36][R10.64+0x69] ;  /* 0x000069240a9d7981 */ /* 0x004e64000c1e1100 */
[----:B-1----:R-:W-:-:S05]  /*4520*/  PRMT R3, R157, 0x8880, RZ ;  /* 0x000088809d037816 */ /* 0x002fca00000000ff */
[----:B------:R-:W-:-:S07]  /*4530*/  IMAD R12, R3, R156, RZ ;  /* 0x0000009c030c7224 */ /* 0x000fce00078e02ff */
.L_x_145:
[----:B------:R-:W-:Y:S05]  /*4540*/  BSYNC B1 ;  /* 0x0000000000017941 */ /* 0x000fea0003800000 */
.L_x_144:
[----:B------:R-:W-:Y:S01]  /*4550*/  @!P3 IMAD R79, R79, R155, R12 ;  /* 0x0000009b4f4fb224 */ /* 0x000fe200078e020c */
[----:B------:R-:W-:Y:S04]  /*4560*/  BSSY B1, `(.L_x_146) ;  /* 0x0000006000017945 */ /* 0x000fe80003800000 */
[----:B------:R0:W-:Y:S01]  /*4570*/  @!P3 STG.E.U8 desc[UR36][R6.64+0x69], R79 ;  /* 0x0000694f0600b986 */ /* 0x0001e2000c101124 */
[----:B------:R-:W-:Y:S05]  /*4580*/  @P5 BRA `(.L_x_147) ;  /* 0x00000000000c5947 */ /* 0x000fea0003800000 */
[----:B--2---:R-:W1:Y:S02]  /*4590*/  LDG.E.U8 R157, desc[UR36][R8.64+0x70] ;  /* 0x00007024089d7981 */ /* 0x004e64000c1e1100 */
[----:B-1----:R-:W-:-:S05]  /*45a0*/  PRMT R3, R157, 0x8880, RZ ;  /* 0x000088809d037816 */ /* 0x002fca00000000ff */
[----:B------:R-:W-:-:S07]  /*45b0*/  IMAD R12, R3, R156, RZ ;  /* 0x0000009c030c7224 */ /* 0x000fce00078e02ff */
.L_x_147:
[----:B------:R-:W-:Y:S05]  /*45c0*/  BSYNC B1 ;  /* 0x0000000000017941 */ /* 0x000fea0003800000 */
.L_x_146:
[----:B-1----:R-:W-:Y:S01]  /*45d0*/  @!P5 IMAD R3, R80, R155, R12 ;  /* 0x0000009b5003d224 */ /* 0x002fe200078e020c */
[----:B------:R-:W-:Y:S04]  /*45e0*/  BSSY B1, `(.L_x_148) ;  /* 0x0000006000017945 */ /* 0x000fe80003800000 */
[----:B------:R1:W-:Y:S01]  /*45f0*/  @!P5 STG.E.U8 desc[UR36][R4.64+0x70], R3 ;  /* 0x000070030400d986 */ /* 0x0003e2000c101124 */
[----:B------:R-:W-:Y:S05]  /*4600*/  @P2 BRA `(.L_x_149) ;  /* 0x00000000000c2947 */ /* 0x000fea0003800000 */
[----:B--2---:R-:W1:Y:S02]  /*4610*/  LDG.E.U8 R157, desc[UR36][R8.64+0x71] ;  /* 0x00007124089d7981 */ /* 0x004e64000c1e1100 */
[----:B-1----:R-:W-:-:S05]  /*4620*/  PRMT R3, R157, 0x8880, RZ ;  /* 0x000088809d037816 */ /* 0x002fca00000000ff */
[----:B------:R-:W-:-:S07]  /*4630*/  IMAD R12, R3, R156, RZ ;  /* 0x0000009c030c7224 */ /* 0x000fce00078e02ff */
.L_x_149:
[----:B------:R-:W-:Y:S05]  /*4640*/  BSYNC B1 ;  /* 0x0000000000017941 */ /* 0x000fea0003800000 */
.L_x_148:
        /* <DEDUP_REMOVED lines=11> */
.L_x_151:
[----:B------:R-:W-:Y:S05]  /*4700*/  BSYNC B1 ;  /* 0x0000000000017941 */ /* 0x000fea0003800000 */
.L_x_150:
[----:B-1----:R-:W-:Y:S01]  /*4710*/  @!P4 IMAD R3, R82, R155, R12 ;  /* 0x0000009b5203c224 */ /* 0x002fe200078e020c */
[----:B------:R-:W-:Y:S04]  /*4720*/  BSSY B1, `(.L_x_152) ;  /* 0x0000006000017945 */ /* 0x000fe80003800000 */
[----:B------:R1:W-:Y:S01]  /*4730*/  @!P4 STG.E.U8 desc[UR36][R6.64+0x70], R3 ;  /* 0x000070030600c986 */ /* 0x0003e2000c101124 */
[----:B------:R-:W-:Y:S05]  /*4740*/  @P3 BRA `(.L_x_153) ;  /* 0x00000000000c3947 */ /* 0x000fea0003800000 */
[----:B--2---:R-:W1:Y:S02]  /*4750*/  LDG.E.U8 R157, desc[UR36][R10.64+0x71] ;  /* 0x000071240a9d7981 */ /* 0x004e64000c1e1100 */
[----:B-1----:R-:W-:-:S05]  /*4760*/  PRMT R3, R157, 0x8880, RZ ;  /* 0x000088809d037816 */ /* 0x002fca00000000ff */
[----:B------:R-:W-:-:S07]  /*4770*/  IMAD R12, R3, R156, RZ ;  /* 0x0000009c030c7224 */ /* 0x000fce00078e02ff */
.L_x_153:
[----:B------:R-:W-:Y:S05]  /*4780*/  BSYNC B1 ;  /* 0x0000000000017941 */ /* 0x000fea0003800000 */
.L_x_152:
[----:B------:R-:W-:Y:S01]  /*4790*/  @!P3 IMAD R83, R83, R155, R12 ;  /* 0x0000009b5353b224 */ /* 0x000fe200078e020c */
[----:B------:R-:W-:Y:S04]  /*47a0*/  BSSY B1, `(.L_x_154) ;  /* 0x0000006000017945 */ /* 0x000fe80003800000 */
[----:B------:R0:W-:Y:S01]  /*47b0*/  @!P3 STG.E.U8 desc[UR36][R6.64+0x71], R83 ;  /* 0x000071530600b986 */ /* 0x0001e2000c101124 */
[----:B------:R-:W-:Y:S05]  /*47c0*/  @P5 BRA `(.L_x_155) ;  /* 0x00000000000c5947 */ /* 0x000fea0003800000 */
[----:B--2---:R-:W1:Y:S02]  /*47d0*/  LDG.E.U8 R157, desc[UR36][R8.64+0x78] ;  /* 0x00007824089d7981 */ /* 0x004e64000c1e1100 */
[----:B-1----:R-:W-:-:S05]  /*47e0*/  PRMT R3, R157, 0x8880, RZ ;  /* 0x000088809d037816 */ /* 0x002fca00000000ff */
[----:B------:R-:W-:-:S07]  /*47f0*/  IMAD R12, R3, R156, RZ ;  /* 0x0000009c030c7224 */ /* 0x000fce00078e02ff */
.L_x_155:
[----:B------:R-:W-:Y:S05]  /*4800*/  BSYNC B1 ;  /* 0x0000000000017941 */ /* 0x000fea0003800000 */
.L_x_154:
[----:B-1----:R-:W-:Y:S01]  /*4810*/  @!P5 IMAD R3, R84, R155, R12 ;  /* 0x0000009b5403d224 */ /* 0x002fe200078e020c */
[----:B------:R-:W-:Y:S04]  /*4820*/  BSSY B1, `(.L_x_156) ;  /* 0x0000006000017945 */ /* 0x000fe80003800000 */
[----:B------:R1:W-:Y:S01]  /*4830*/  @!P5 STG.E.U8 desc[UR36][R4.64+0x78], R3 ;  /* 0x000078030400d986 */ /* 0x0003e2000c101124 */
[----:B------:R-:W-:Y:S05]  /*4840*/  @P2 BRA `(.L_x_157) ;  /* 0x00000000000c2947 */ /* 0x000fea0003800000 */
[----:B--2---:R-:W1:Y:S02]  /*4850*/  LDG.E.U8 R157, desc[UR36][R8.64+0x79] ;  /* 0x00007924089d7981 */ /* 0x004e64000c1e1100 */
[----:B-1----:R-:W-:-:S05]  /*4860*/  PRMT R3, R157, 0x8880, RZ ;  /* 0x000088809d037816 */ /* 0x002fca00000000ff */
[----:B------:R-:W-:-:S07]  /*4870*/  IMAD R12, R3, R156, RZ ;  /* 0x0000009c030c7224 */ /* 0x000fce00078e02ff */
.L_x_157:
[----:B------:R-:W-:Y:S05]  /*4880*/  BSYNC B1 ;  /* 0x0000000000017941 */ /* 0x000fea0003800000 */
.L_x_156:
        /* <DEDUP_REMOVED lines=11> */
.L_x_159:
[----:B------:R-:W-:Y:S05]  /*4940*/  BSYNC B1 ;  /* 0x0000000000017941 */ /* 0x000fea0003800000 */
.L_x_158:
[----:B-1----:R-:W-:Y:S01]  /*4950*/  @!P4 IMAD R3, R86, R155, R12 ;  /* 0x0000009b5603c224 */ /* 0x002fe200078e020c */
[----:B------:R-:W-:Y:S04]  /*4960*/  BSSY B1, `(.L_x_160) ;  /* 0x0000006000017945 */ /* 0x000fe80003800000 */
[----:B------:R1:W-:Y:S01]  /*4970*/  @!P4 STG.E.U8 desc[UR36][R6.64+0x78], R3 ;  /* 0x000078030600c986 */ /* 0x0003e2000c101124 */
[----:B------:R-:W-:Y:S05]  /*4980*/  @P3 BRA `(.L_x_161) ;  /* 0x00000000000c3947 */ /* 0x000fea0003800000 */
[----:B--2---:R-:W1:Y:S02]  /*4990*/  LDG.E.U8 R157, desc[UR36][R10.64+0x79] ;  /* 0x000079240a9d7981 */ /* 0x004e64000c1e1100 */
[----:B-1----:R-:W-:-:S05]  /*49a0*/  PRMT R3, R157, 0x8880, RZ ;  /* 0x000088809d037816 */ /* 0x002fca00000000ff */
[----:B------:R-:W-:-:S07]  /*49b0*/  IMAD R12, R3, R156, RZ ;  /* 0x0000009c030c7224 */ /* 0x000fce00078e02ff */
.L_x_161:
[----:B------:R-:W-:Y:S05]  /*49c0*/  BSYNC B1 ;  /* 0x0000000000017941 */ /* 0x000fea0003800000 */
.L_x_160:
[----:B------:R-:W-:Y:S01]  /*49d0*/  @!P3 IMAD R87, R87, R155, R12 ;  /* 0x0000009b5757b224 */ /* 0x000fe200078e020c */
[----:B------:R-:W-:Y:S04]  /*49e0*/  BSSY B1, `(.L_x_162) ;  /* 0x0000006000017945 */ /* 0x000fe80003800000 */
[----:B------:R0:W-:Y:S01]  /*49f0*/  @!P3 STG.E.U8 desc[UR36][R6.64+0x79], R87 ;  /* 0x000079570600b986 */ /* 0x0001e2000c101124 */
[----:B------:R-:W-:Y:S05]  /*4a00*/  @P5 BRA `(.L_x_163) ;  /* 0x00000000000c5947 */ /* 0x000fea0003800000 */
[----:B--2---:R-:W1:Y:S02]  /*4a10*/  LDG.E.U8 R157, desc[UR36][R8.64+0x80] ;  /* 0x00008024089d7981 */ /* 0x004e64000c1e1100 */
[----:B-1----:R-:W-:-:S05]  /*4a20*/  PRMT R3, R157, 0x8880, RZ ;  /* 0x000088809d037816 */ /* 0x002fca00000000ff */
[----:B------:R-:W-:-:S07]  /*4a30*/  IMAD R12, R3, R156, RZ ;  /* 0x0000009c030c7224 */ /* 0x000fce00078e02ff */
.L_x_163:
[----:B------:R-:W-:Y:S05]  /*4a40*/  BSYNC B1 ;  /* 0x0000000000017941 */ /* 0x000fea0003800000 */
.L_x_162:
[----:B-1----:R-:W-:Y:S01]  /*4a50*/  @!P5 IMAD R3, R88, R155, R12 ;  /* 0x0000009b5803d224 */ /* 0x002fe200078e020c */
[----:B------:R-:W-:Y:S04]  /*4a60*/  BSSY B1, `(.L_x_164) ;  /* 0x0000006000017945 */ /* 0x000fe80003800000 */
[----:B------:R1:W-:Y:S01]  /*4a70*/  @!P5 STG.E.U8 desc[UR36][R4.64+0x80], R3 ;  /* 0x000080030400d986 */ /* 0x0003e2000c101124 */
[----:B------:R-:W-:Y:S05]  /*4a80*/  @P2 BRA `(.L_x_165) ;  /* 0x00000000000c2947 */ /* 0x000fea0003800000 */
[----:B--2---:R-:W1:Y:S02]  /*4a90*/  LDG.E.U8 R157, desc[UR36][R8.64+0x81] ;  /* 0x00008124089d7981 */ /* 0x004e64000c1e1100 */
[----:B-1----:R-:W-:-:S05]  /*4aa0*/  PRMT R3, R157, 0x8880, RZ ;  /* 0x000088809d037816 */ /* 0x002fca00000000ff */
[----:B------:R-:W-:-:S07]  /*4ab0*/  IMAD R12, R3, R156, RZ ;  /* 0x0000009c030c7224 */ /* 0x000fce00078e02ff */
.L_x_165:
[----:B------:R-:W-:Y:S05]  /*4ac0*/  BSYNC B1 ;  /* 0x0000000000017941 */ /* 0x000fea0003800000 */
.L_x_164:
        /* <DEDUP_REMOVED lines=11> */
.L_x_167:
[----:B------:R-:W-:Y:S05]  /*4b80*/  BSYNC B1 ;  /* 0x0000000000017941 */ /* 0x000fea0003800000 */
.L_x_166:
[----:B-1----:R-:W-:Y:S01]  /*4b90*/  @!P4 IMAD R3, R90, R155, R12 ;  /* 0x0000009b5a03c224 */ /* 0x002fe200078e020c */
[----:B------:R-:W-:Y:S04]  /*4ba0*/  BSSY B1, `(.L_x_168) ;  /* 0x0000006000017945 */ /* 0x000fe80003800000 */
[----:B------:R1:W-:Y:S01]  /*4bb0*/  @!P4 STG.E.U8 desc[UR36][R6.64+0x80], R3 ;  /* 0x000080030600c986 */ /* 0x0003e2000c101124 */
[----:B------:R-:W-:Y:S05]  /*4bc0*/  @P3 BRA `(.L_x_169) ;  /* 0x00000000000c3947 */ /* 0x000fea0003800000 */
[----:B--2---:R-:W1:Y:S02]  /*4bd0*/  LDG.E.U8 R157, desc[UR36][R10.64+0x81] ;  /* 0x000081240a9d7981 */ /* 0x004e64000c1e1100 */
[----:B-1----:R-:W-:-:S05]  /*4be0*/  PRMT R3, R157, 0x8880, RZ ;  /* 0x000088809d037816 */ /* 0x002fca00000000ff */
[----:B------:R-:W-:-:S07]  /*4bf0*/  IMAD R12, R3, R156, RZ ;  /* 0x0000009c030c7224 */ /* 0x000fce00078e02ff */
.L_x_169:
[----:B------:R-:W-:Y:S05]  /*4c00*/  BSYNC B1 ;  /* 0x0000000000017941 */ /* 0x000fea0003800000 */
.L_x_168:
[----:B------:R-:W-:Y:S01]  /*4c10*/  @!P3 IMAD R91, R91, R155, R12 ;  /* 0x0000009b5b5bb224 */ /* 0x000fe200078e020c */
[----:B------:R-:W-:Y:S04]  /*4c20*/  BSSY B1, `(.L_x_170) ;  /* 0x0000006000017945 */ /* 0x000fe80003800000 */
[----:B------:R0:W-:Y:S01]  /*4c30*/  @!P3 STG.E.U8 desc[UR36][R6.64+0x81], R91 ;  /* 0x0000815b0600b986 */ /* 0x0001e2000c101124 */
[----:B------:R-:W-:Y:S05]  /*4c40*/  @P5 BRA `(.L_x_171) ;  /* 0x00000000000c5947 */ /* 0x000fea0003800000 */
[----:B--2---:R-:W1:Y:S02]  /*4c50*/  LDG.E.U8 R157, desc[UR36][R8.64+0x88] ;  /* 0x00008824089d7981 */ /* 0x004e64000c1e1100 */
[----:B-1----:R-:W-:-:S05]  /*4c60*/  PRMT R3, R157, 0x8880, RZ ;  /* 0x000088809d037816 */ /* 0x002fca00000000ff */
[----:B------:R-:W-:-:S07]  /*4c70*/  IMAD R12, R3, R156, RZ ;  /* 0x0000009c030c7224 */ /* 0x000fce00078e02ff */
.L_x_171:
[----:B------:R-:W-:Y:S05]  /*4c80*/  BSYNC B1 ;  /* 0x0000000000017941 */ /* 0x000fea0003800000 */
.L_x_170:
[----:B-1----:R-:W-:Y:S01]  /*4c90*/  @!P5 IMAD R3, R92, R155, R12 ;  /* 0x0000009b5c03d224 */ /* 0x002fe200078e020c */
[----:B------:R-:W-:Y:S04]  /*4ca0*/  BSSY B1, `(.L_x_172) ;  /* 0x0000006000017945 */ /* 0x000fe80003800000 */
[----:B------:R1:W-:Y:S01]  /*4cb0*/  @!P5 STG.E.U8 desc[UR36][R4.64+0x88], R3 ;  /* 0x000088030400d986 */ /* 0x0003e2000c101124 */
[----:B------:R-:W-:Y:S05]  /*4cc0*/  @P2 BRA `(.L_x_173) ;  /* 0x00000000000c2947 */ /* 0x000fea0003800000 */
[----:B--2---:R-:W1:Y:S02]  /*4cd0*/  LDG.E.U8 R157, desc[UR36][R8.64+0x89] ;  /* 0x00008924089d7981 */ /* 0x004e64000c1e1100 */
[----:B-1----:R-:W-:-:S05]  /*4ce0*/  PRMT R3, R157, 0x8880, RZ ;  /* 0x000088809d037816 */ /* 0x002fca00000000ff */
[----:B------:R-:W-:-:S07]  /*4cf0*/  IMAD R12, R3, R156, RZ ;  /* 0x0000009c030c7224 */ /* 0x000fce00078e02ff */
.L_x_173:
[----:B------:R-:W-:Y:S05]  /*4d00*/  BSYNC B1 ;  /* 0x0000000000017941 */ /* 0x000fea0003800000 */
.L_x_172:
        /* <DEDUP_REMOVED lines=11> */
.L_x_175:
[----:B------:R-:W-:Y:S05]  /*4dc0*/  BSYNC B1 ;  /* 0x0000000000017941 */ /* 0x000fea0003800000 */
.L_x_174:
[----:B-1----:R-:W-:Y:S01]  /*4dd0*/  @!P4 IMAD R3, R94, R155, R12 ;  /* 0x0000009b5e03c224 */ /* 0x002fe200078e020c */
[----:B------:R-:W-:Y:S04]  /*4de0*/  BSSY B1, `(.L_x_176) ;  /* 0x0000006000017945 */ /* 0x000fe80003800000 */
[----:B------:R1:W-:Y:S01]  /*4df0*/  @!P4 STG.E.U8 desc[UR36][R6.64+0x88], R3 ;  /* 0x000088030600c986 */ /* 0x0003e2000c101124 */
[----:B------:R-:W-:Y:S05]  /*4e00*/  @P3 BRA `(.L_x_177) ;  /* 0x00000000000c3947 */ /* 0x000fea0003800000 */
[----:B--2---:R-:W1:Y:S02]  /*4e10*/  LDG.E.U8 R157, desc[UR36][R10.64+0x89] ;  /* 0x000089240a9d7981 */ /* 0x004e64000c1e1100 */
[----:B-1----:R-:W-:-:S05]  /*4e20*/  PRMT R3, R157, 0x8880, RZ ;  /* 0x000088809d037816 */ /* 0x002fca00000000ff */
[----:B------:R-:W-:-:S07]  /*4e30*/  IMAD R12, R3, R156, RZ ;  /* 0x0000009c030c7224 */ /* 0x000fce00078e02ff */
.L_x_177:
[----:B------:R-:W-:Y:S05]  /*4e40*/  BSYNC B1 ;  /* 0x0000000000017941 */ /* 0x000fea0003800000 */
.L_x_176:
[----:B------:R-:W-:Y:S01]  /*4e50*/  @!P3 IMAD R95, R95, R155, R12 ;  /* 0x0000009b5f5fb224 */ /* 0x000fe200078e020c */
[----:B------:R-:W-:Y:S04]  /*4e60*/  BSSY B1, `(.L_x_178) ;  /* 0x0000006000017945 */ /* 0x000fe80003800000 */
[----:B------:R0:W-:Y:S01]  /*4e70*/  @!P3 STG.E.U8 desc[UR36][R6.64+0x89], R95 ;  /* 0x0000895f0600b986 */ /* 0x0001e2000c101124 */
[----:B------:R-:W-:Y:S05]  /*4e80*/  @P5 BRA `(.L_x_179) ;  /* 0x00000000000c5947 */ /* 0x000fea0003800000 */
[----:B--2---:R-:W1:Y:S02]  /*4e90*/  LDG.E.U8 R157, desc[UR36][R8.64+0x90] ;  /* 0x00009024089d7981 */ /* 0x004e64000c1e1100 */
[----:B-1----:R-:W-:-:S05]  /*4ea0*/  PRMT R3, R157, 0x8880, RZ ;  /* 0x000088809d037816 */ /* 0x002fca00000000ff */
[----:B------:R-:W-:-:S07]  /*4eb0*/  IMAD R12, R3, R156, RZ ;  /* 0x0000009c030c7224 */ /* 0x000fce00078e02ff */
.L_x_179:
[----:B------:R-:W-:Y:S05]  /*4ec0*/  BSYNC B1 ;  /* 0x0000000000017941 */ /* 0x000fea0003800000 */
.L_x_178:
[----:B-1----:R-:W-:Y:S01]  /*4ed0*/  @!P5 IMAD R3, R96, R155, R12 ;  /* 0x0000009b6003d224 */ /* 0x002fe200078e020c */
[----:B------:R-:W-:Y:S04]  /*4ee0*/  BSSY B1, `(.L_x_180) ;  /* 0x0000006000017945 */ /* 0x000fe80003800000 */
[----:B------:R1:W-:Y:S01]  /*4ef0*/  @!P5 STG.E.U8 desc[UR36][R4.64+0x90], R3 ;  /* 0x000090030400d986 */ /* 0x0003e2000c101124 */
[----:B------:R-:W-:Y:S05]  /*4f00*/  @P2 BRA `(.L_x_181) ;  /* 0x00000000000c2947 */ /* 0x000fea0003800000 */
[----:B--2---:R-:W1:Y:S02]  /*4f10*/  LDG.E.U8 R157, desc[UR36][R8.64+0x91] ;  /* 0x00009124089d7981 */ /* 0x004e64000c1e1100 */
[----:B-1----:R-:W-:-:S05]  /*4f20*/  PRMT R3, R157, 0x8880, RZ ;  /* 0x000088809d037816 */ /* 0x002fca00000000ff */
[----:B------:R-:W-:-:S07]  /*4f30*/  IMAD R12, R3, R156, RZ ;  /* 0x0000009c030c7224 */ /* 0x000fce00078e02ff */
.L_x_181:
[----:B------:R-:W-:Y:S05]  /*4f40*/  BSYNC B1 ;  /* 0x0000000000017941 */ /* 0x000fea0003800000 */
.L_x_180:
        /* <DEDUP_REMOVED lines=11> */
.L_x_183:
[----:B------:R-:W-:Y:S05]  /*5000*/  BSYNC B1 ;  /* 0x0000000000017941 */ /* 0x000fea0003800000 */
.L_x_182:
[----:B-1----:R-:W-:Y:S01]  /*5010*/  @!P4 IMAD R3, R98, R155, R12 ;  /* 0x0000009b6203c224 */ /* 0x002fe200078e020c */
[----:B------:R-:W-:Y:S04]  /*5020*/  BSSY B1, `(.L_x_184) ;  /* 0x0000006000017945 */ /* 0x000fe80003800000 */
[----:B------:R1:W-:Y:S01]  /*5030*/  @!P4 STG.E.U8 desc[UR36][R6.64+0x90], R3 ;  /* 0x000090030600c986 */ /* 0x0003e2000c101124 */
[----:B------:R-:W-:Y:S05]  /*5040*/  @P3 BRA `(.L_x_185) ;  /* 0x00000000000c3947 */ /* 0x000fea0003800000 */
[----:B--2---:R-:W1:Y:S02]  /*5050*/  LDG.E.U8 R157, desc[UR36][R10.64+0x91] ;  /* 0x000091240a9d7981 */ /* 0x004e64000c1e1100 */
[----:B-1----:R-:W-:-:S05]  /*5060*/  PRMT R3, R157, 0x8880, RZ ;  /* 0x000088809d037816 */ /* 0x002fca00000000ff */
[----:B------:R-:W-:-:S07]  /*5070*/  IMAD R12, R3, R156, RZ ;  /* 0x0000009c030c7224 */ /* 0x000fce00078e02ff */
.L_x_185:
[----:B------:R-:W-:Y:S05]  /*5080*/  BSYNC B1 ;  /* 0x0000000000017941 */ /* 0x000fea0003800000 */
.L_x_184:
[----:B------:R-:W-:Y:S01]  /*5090*/  @!P3 IMAD R99, R99, R155, R12 ;  /* 0x0000009b6363b224 */ /* 0x000fe200078e020c */
[----:B------:R-:W-:Y:S04]  /*50a0*/  BSSY B1, `(.L_x_186) ;  /* 0x0000006000017945 */ /* 0x000fe80003800000 */
[----:B------:R0:W-:Y:S01]  /*50b0*/  @!P3 STG.E.U8 desc[UR36][R6.64+0x91], R99 ;  /* 0x000091630600b986 */ /* 0x0001e2000c101124 */
[----:B------:R-:W-:Y:S05]  /*50c0*/  @P5 BRA `(.L_x_187) ;  /* 0x00000000000c5947 */ /* 0x000fea0003800000 */
[----:B--2---:R-:W1:Y:S02]  /*50d0*/  LDG.E.U8 R157, desc[UR36][R8.64+0x98] ;  /* 0x00009824089d7981 */ /* 0x004e64000c1e1100 */
[----:B-1----:R-:W-:-:S05]  /*50e0*/  PRMT R3, R157, 0x8880, RZ ;  /* 0x000088809d037816 */ /* 0x002fca00000000ff */
[----:B------:R-:W-:-:S07]  /*50f0*/  IMAD R12, R3, R156, RZ ;  /* 0x0000009c030c7224 */ /* 0x000fce00078e02ff */
.L_x_187:
[----:B------:R-:W-:Y:S05]  /*5100*/  BSYNC B1 ;  /* 0x0000000000017941 */ /* 0x000fea0003800000 */
.L_x_186:
[----:B-1----:R-:W-:Y:S01]  /*5110*/  @!P5 IMAD R3, R100, R155, R12 ;  /* 0x0000009b6403d224 */ /* 0x002fe200078e020c */
[----:B------:R-:W-:Y:S04]  /*5120*/  BSSY B1, `(.L_x_188) ;  /* 0x0000006000017945 */ /* 0x000fe80003800000 */
[----:B------:R1:W-:Y:S01]  /*5130*/  @!P5 STG.E.U8 desc[UR36][R4.64+0x98], R3 ;  /* 0x000098030400d986 */ /* 0x0003e2000c101124 */
[----:B------:R-:W-:Y:S05]  /*5140*/  @P2 BRA `(.L_x_189) ;  /* 0x00000000000c2947 */ /* 0x000fea0003800000 */
[----:B--2---:R-:W1:Y:S02]  /*5150*/  LDG.E.U8 R157, desc[UR36][R8.64+0x99] ;  /* 0x00009924089d7981 */ /* 0x004e64000c1e1100 */
[----:B-1----:R-:W-:-:S05]  /*5160*/  PRMT R3, R157, 0x8880, RZ ;  /* 0x000088809d037816 */ /* 0x002fca00000000ff */
[----:B------:R-:W-:-:S07]  /*5170*/  IMAD R12, R3, R156, RZ ;  /* 0x0000009c030c7224 */ /* 0x000fce00078e02ff */
.L_x_189:
[----:B------:R-:W-:Y:S05]  /*5180*/  BSYNC B1 ;  /* 0x0000000000017941 */ /* 0x000fea0003800000 */
.L_x_188:
        /* <DEDUP_REMOVED lines=11> */
.L_x_191:
[----:B------:R-:W-:Y:S05]  /*5240*/  BSYNC B1 ;  /* 0x0000000000017941 */ /* 0x000fea0003800000 */
.L_x_190:
[----:B-1----:R-:W-:Y:S01]  /*5250*/  @!P4 IMAD R3, R102, R155, R12 ;  /* 0x0000009b6603c224 */ /* 0x002fe200078e020c */
[----:B------:R-:W-:Y:S04]  /*5260*/  BSSY B1, `(.L_x_192) ;  /* 0x0000006000017945 */ /* 0x000fe80003800000 */
[----:B------:R1:W-:Y:S01]  /*5270*/  @!P4 STG.E.U8 desc[UR36][R6.64+0x98], R3 ;  /* 0x000098030600c986 */ /* 0x0003e2000c101124 */
[----:B------:R-:W-:Y:S05]  /*5280*/  @P3 BRA `(.L_x_193) ;  /* 0x00000000000c3947 */ /* 0x000fea0003800000 */
[----:B--2---:R-:W1:Y:S02]  /*5290*/  LDG.E.U8 R157, desc[UR36][R10.64+0x99] ;  /* 0x000099240a9d7981 */ /* 0x004e64000c1e1100 */
[----:B-1----:R-:W-:-:S05]  /*52a0*/  PRMT R3, R157, 0x8880, RZ ;  /* 0x000088809d037816 */ /* 0x002fca00000000ff */
[----:B------:R-:W-:-:S07]  /*52b0*/  IMAD R12, R3, R156, RZ ;  /* 0x0000009c030c7224 */ /* 0x000fce00078e02ff */
.L_x_193:
[----:B------:R-:W-:Y:S05]  /*52c0*/  BSYNC B1 ;  /* 0x0000000000017941 */ /* 0x000fea0003800000 */
.L_x_192:
[----:B------:R-:W-:Y:S01]  /*52d0*/  @!P3 IMAD R103, R103, R155, R12 ;  /* 0x0000009b6767b224 */ /* 0x000fe200078e020c */
[----:B------:R-:W-:Y:S04]  /*52e0*/  BSSY B1, `(.L_x_194) ;  /* 0x0000006000017945 */ /* 0x000fe80003800000 */
[----:B------:R0:W-:Y:S01]  /*52f0*/  @!P3 STG.E.U8 desc[UR36][R6.64+0x99], R103 ;  /* 0x000099670600b986 */ /* 0x0001e2000c101124 */
[----:B------:R-:W-:Y:S05]  /*5300*/  @P5 BRA `(.L_x_195) ;  /* 0x00000000000c5947 */ /* 0x000fea0003800000 */
[----:B--2---:R-:W1:Y:S02]  /*5310*/  LDG.E.U8 R157, desc[UR36][R8.64+0xa0] ;  /* 0x0000a024089d7981 */ /* 0x004e64000c1e1100 */
[----:B-1----:R-:W-:-:S05]  /*5320*/  PRMT R3, R157, 0x8880, RZ ;  /* 0x000088809d037816 */ /* 0x002fca00000000ff */
[----:B------:R-:W-:-:S07]  /*5330*/  IMAD R12, R3, R156, RZ ;  /* 0x0000009c030c7224 */ /* 0x000fce00078e02ff */
.L_x_195:
[----:B------:R-:W-:Y:S05]  /*5340*/  BSYNC B1 ;  /* 0x0000000000017941 */ /* 0x000fea0003800000 */
.L_x_194:
[----:B-1----:R-:W-:Y:S01]  /*5350*/  @!P5 IMAD R3, R104, R155, R12 ;  /* 0x0000009b6803d224 */ /* 0x002fe200078e020c */
[----:B------:R-:W-:Y:S04]  /*5360*/  BSSY B1, `(.L_x_196) ;  /* 0x0000006000017945 */ /* 0x000fe80003800000 */
[----:B------:R1:W-:Y:S01]  /*5370*/  @!P5 STG.E.U8 desc[UR36][R4.64+0xa0], R3 ;  /* 0x0000a0030400d986 */ /* 0x0003e2000c101124 */
[----:B------:R-:W-:Y:S05]  /*5380*/  @P2 BRA `(.L_x_197) ;  /* 0x00000000000c2947 */ /* 0x000fea0003800000 */
[----:B--2---:R-:W1:Y:S02]  /*5390*/  LDG.E.U8 R157, desc[UR36][R8.64+0xa1] ;  /* 0x0000a124089d7981 */ /* 0x004e64000c1e1100 */
[----:B-1----:R-:W-:-:S05]  /*53a0*/  PRMT R3, R157, 0x8880, RZ ;  /* 0x000088809d037816 */ /* 0x002fca00000000ff */
[----:B------:R-:W-:-:S07]  /*53b0*/  IMAD R12, R3, R156, RZ ;  /* 0x0000009c030c7224 */ /* 0x000fce00078e02ff */
.L_x_197:
[----:B------:R-:W-:Y:S05]  /*53c0*/  BSYNC B1 ;  /* 0x0000000000017941 */ /* 0x000fea0003800000 */
.L_x_196:
        /* <DEDUP_REMOVED lines=11> */
.L_x_199:
[----:B------:R-:W-:Y:S05]  /*5480*/  BSYNC B1 ;  /* 0x0000000000017941 */ /* 0x000fea0003800000 */
.L_x_198:
[----:B-1----:R-:W-:Y:S01]  /*5490*/  @!P4 IMAD R3, R106, R155, R12 ;  /* 0x0000009b6a03c224 */ /* 0x002fe200078e020c */
[----:B------:R-:W-:Y:S04]  /*54a0*/  BSSY B1, `(.L_x_200) ;  /* 0x0000006000017945 */ /* 0x000fe80003800000 */
[----:B------:R1:W-:Y:S01]  /*54b0*/  @!P4 STG.E.U8 desc[UR36][R6.64+0xa0], R3 ;  /* 0x0000a0030600c986 */ /* 0x0003e2000c101124 */
[----:B------:R-:W-:Y:S05]  /*54c0*/  @P3 BRA `(.L_x_201) ;  /* 0x00000000000c3947 */ /* 0x000fea0003800000 */
[----:B--2---:R-:W1:Y:S02]  /*54d0*/  LDG.E.U8 R157, desc[UR36][R10.64+0xa1] ;  /* 0x0000a1240a9d7981 */ /* 0x004e64000c1e1100 */
[----:B-1----:R-:W-:-:S05]  /*54e0*/  PRMT R3, R157, 0x8880, RZ ;  /* 0x000088809d037816 */ /* 0x002fca00000000ff */
[----:B------:R-:W-:-:S07]  /*54f0*/  IMAD R12, R3, R156, RZ ;  /* 0x0000009c030c7224 */ /* 0x000fce00078e02ff */
.L_x_201:
[----:B------:R-:W-:Y:S05]  /*5500*/  BSYNC B1 ;  /* 0x0000000000017941 */ /* 0x000fea0003800000 */
.L_x_200:
[----:B------:R-:W-:Y:S01]  /*5510*/  @!P3 IMAD R107, R107, R155, R12 ;  /* 0x0000009b6b6bb224 */ /* 0x000fe200078e020c */
[----:B------:R-:W-:Y:S04]  /*5520*/  BSSY B1, `(.L_x_202) ;  /* 0x0000006000017945 */ /* 0x000fe80003800000 */
[----:B------:R0:W-:Y:S01]  /*5530*/  @!P3 STG.E.U8 desc[UR36][R6.64+0xa1], R107 ;  /* 0x0000a16b0600b986 */ /* 0x0001e2000c101124 */
[----:B------:R-:W-:Y:S05]  /*5540*/  @P5 BRA `(.L_x_203) ;  /* 0x00000000000c5947 */ /* 0x000fea0003800000 */
[----:B--2---:R-:W1:Y:S02]  /*5550*/  LDG.E.U8 R157, desc[UR36][R8.64+0xa8] ;  /* 0x0000a824089d7981 */ /* 0x004e64000c1e1100 */
[----:B-1----:R-:W-:-:S05]  /*5560*/  PRMT R3, R157, 0x8880, RZ ;  /* 0x000088809d037816 */ /* 0x002fca00000000ff */
[----:B------:R-:W-:-:S07]  /*5570*/  IMAD R12, R3, R156, RZ ;  /* 0x0000009c030c7224 */ /* 0x000fce00078e02ff */
.L_x_203:
[----:B------:R-:W-:Y:S05]  /*5580*/  BSYNC B1 ;  /* 0x0000000000017941 */ /* 0x000fea0003800000 */
.L_x_202:
[----:B-1----:R-:W-:Y:S01]  /*5590*/  @!P5 IMAD R3, R108, R155, R12 ;  /* 0x0000009b6c03d224 */ /* 0x002fe200078e020c */
[----:B------:R-:W-:Y:S04]  /*55a0*/  BSSY B1, `(.L_x_204) ;  /* 0x0000006000017945 */ /* 0x000fe80003800000 */
[----:B------:R1:W-:Y:S01]  /*55b0*/  @!P5 STG.E.U8 desc[UR36][R4.64+0xa8], R3 ;  /* 0x0000a8030400d986 */ /* 0x0003e2000c101124 */
[----:B------:R-:W-:Y:S05]  /*55c0*/  @P2 BRA `(.L_x_205) ;  /* 0x00000000000c2947 */ /* 0x000fea0003800000 */
[----:B--2---:R-:W1:Y:S02]  /*55d0*/  LDG.E.U8 R157, desc[UR36][R8.64+0xa9] ;  /* 0x0000a924089d7981 */ /* 0x004e64000c1e1100 */
[----:B-1----:R-:W-:-:S05]  /*55e0*/  PRMT R3, R157, 0x8880, RZ ;  /* 0x000088809d037816 */ /* 0x002fca00000000ff */
[----:B------:R-:W-:-:S07]  /*55f0*/  IMAD R12, R3, R156, RZ ;  /* 0x0000009c030c7224 */ /* 0x000fce00078e02ff */
.L_x_205:
[----:B------:R-:W-:Y:S05]  /*5600*/  BSYNC B1 ;  /* 0x0000000000017941 */ /* 0x000fea0003800000 */
.L_x_204:
        /* <DEDUP_REMOVED lines=11> */
.L_x_207:
[----:B------:R-:W-:Y:S05]  /*56c0*/  BSYNC B1 ;  /* 0x0000000000017941 */ /* 0x000fea0003800000 */
.L_x_206:
[----:B-1----:R-:W-:Y:S01]  /*56d0*/  @!P4 IMAD R3, R110, R155, R12 ;  /* 0x0000009b6e03c224 */ /* 0x002fe200078e020c */
[----:B------:R-:W-:Y:S04]  /*56e0*/  BSSY B1, `(.L_x_208) ;  /* 0x0000006000017945 */ /* 0x000fe80003800000 */
[----:B------:R1:W-:Y:S01]  /*56f0*/  @!P4 STG.E.U8 desc[UR36][R6.64+0xa8], R3 ;  /* 0x0000a8030600c986 */ /* 0x0003e2000c101124 */
[----:B------:R-:W-:Y:S05]  /*5700*/  @P3 BRA `(.L_x_209) ;  /* 0x00000000000c3947 */ /* 0x000fea0003800000 */
[----:B--2---:R-:W1:Y:S02]  /*5710*/  LDG.E.U8 R157, desc[UR36][R10.64+0xa9] ;  /* 0x0000a9240a9d7981 */ /* 0x004e64000c1e1100 */
[----:B-1----:R-:W-:-:S05]  /*5720*/  PRMT R3, R157, 0x8880, RZ ;  /* 0x000088809d037816 */ /* 0x002fca00000000ff */
[----:B------:R-:W-:-:S07]  /*5730*/  IMAD R12, R3, R156, RZ ;  /* 0x0000009c030c7224 */ /* 0x000fce00078e02ff */
.L_x_209:
[----:B------:R-:W-:Y:S05]  /*5740*/  BSYNC B1 ;  /* 0x0000000000017941 */ /* 0x000fea0003800000 */
.L_x_208:
[----:B------:R-:W-:Y:S01]  /*5750*/  @!P3 IMAD R111, R111, R155, R12 ;  /* 0x0000009b6f6fb224 */ /* 0x000fe200078e020c */
[----:B------:R-:W-:Y:S04]  /*5760*/  BSSY B1, `(.L_x_210) ;  /* 0x0000006000017945 */ /* 0x000fe80003800000 */
[----:B------:R0:W-:Y:S01]  /*5770*/  @!P3 STG.E.U8 desc[UR36][R6.64+0xa9], R111 ;  /* 0x0000a96f0600b986 */ /* 0x0001e2000c101124 */
[----:B------:R-:W-:Y:S05]  /*5780*/  @P5 BRA `(.L_x_211) ;  /* 0x00000000000c5947 */ /* 0x000fea0003800000 */
[----:B--2---:R-:W1:Y:S02]  /*5790*/  LDG.E.U8 R157, desc[UR36][R8.64+0xb0] ;  /* 0x0000b024089d7981 */ /* 0x004e64000c1e1100 */
[----:B-1----:R-:W-:-:S05]  /*57a0*/  PRMT R3, R157, 0x8880, RZ ;  /* 0x000088809d037816 */ /* 0x002fca00000000ff */
[----:B------:R-:W-:-:S07]  /*57b0*/  IMAD R12, R3, R156, RZ ;  /* 0x0000009c030c7224 */ /* 0x000fce00078e02ff */
.L_x_211:
[----:B------:R-:W-:Y:S05]  /*57c0*/  BSYNC B1 ;  /* 0x0000000000017941 */ /* 0x000fea0003800000 */
.L_x_210:
[----:B-1----:R-:W-:Y:S01]  /*57d0*/  @!P5 IMAD R3, R112, R155, R12 ;  /* 0x0000009b7003d224 */ /* 0x002fe200078e020c */
[----:B------:R-:W-:Y:S04]  /*57e0*/  BSSY B1, `(.L_x_212) ;  /* 0x0000006000017945 */ /* 0x000fe80003800000 */
[----:B------:R1:W-:Y:S01]  /*57f0*/  @!P5 STG.E.U8 desc[UR36][R4.64+0xb0], R3 ;  /* 0x0000b0030400d986 */ /* 0x0003e2000c101124 */
[----:B------:R-:W-:Y:S05]  /*5800*/  @P2 BRA `(.L_x_213) ;  /* 0x00000000000c2947 */ /* 0x000fea0003800000 */
[----:B--2---:R-:W1:Y:S02]  /*5810*/  LDG.E.U8 R157, desc[UR36][R8.64+0xb1] ;  /* 0x0000b124089d7981 */ /* 0x004e64000c1e1100 */
[----:B-1----:R-:W-:-:S05]  /*5820*/  PRMT R3, R157, 0x8880, RZ ;  /* 0x000088809d037816 */ /* 0x002fca00000000ff */
[----:B------:R-:W-:-:S07]  /*5830*/  IMAD R12, R3, R156, RZ ;  /* 0x0000009c030c7224 */ /* 0x000fce00078e02ff */
.L_x_213:
[----:B------:R-:W-:Y:S05]  /*5840*/  BSYNC B1 ;  /* 0x0000000000017941 */ /* 0x000fea0003800000 */
.L_x_212:
        /* <DEDUP_REMOVED lines=11> */
.L_x_215:
[----:B------:R-:W-:Y:S05]  /*5900*/  BSYNC B1 ;  /* 0x0000000000017941 */ /* 0x000fea0003800000 */
.L_x_214:
[----:B-1----:R-:W-:Y:S01]  /*5910*/  @!P4 IMAD R3, R114, R155, R12 ;  /* 0x0000009b7203c224 */ /* 0x002fe200078e020c */
[----:B------:R-:W-:Y:S04]  /*5920*/  BSSY B1, `(.L_x_216) ;  /* 0x0000006000017945 */ /* 0x000fe80003800000 */
[----:B------:R1:W-:Y:S01]  /*5930*/  @!P4 STG.E.U8 desc[UR36][R6.64+0xb0], R3 ;  /* 0x0000b0030600c986 */ /* 0x0003e2000c101124 */
[----:B------:R-:W-:Y:S05]  /*5940*/  @P3 BRA `(.L_x_217) ;  /* 0x00000000000c3947 */ /* 0x000fea0003800000 */
[----:B--2---:R-:W1:Y:S02]  /*5950*/  LDG.E.U8 R157, desc[UR36][R10.64+0xb1] ;  /* 0x0000b1240a9d7981 */ /* 0x004e64000c1e1100 */
[----:B-1----:R-:W-:-:S05]  /*5960*/  PRMT R3, R157, 0x8880, RZ ;  /* 0x000088809d037816 */ /* 0x002fca00000000ff */
[----:B------:R-:W-:-:S07]  /*5970*/  IMAD R12, R3, R156, RZ ;  /* 0x0000009c030c7224 */ /* 0x000fce00078e02ff */
.L_x_217:
[----:B------:R-:W-:Y:S05]  /*5980*/  BSYNC B1 ;  /* 0x0000000000017941 */ /* 0x000fea0003800000 */
.L_x_216:
[----:B------:R-:W-:Y:S01]  /*5990*/  @!P3 IMAD R115, R115, R155, R12 ;  /* 0x0000009b7373b224 */ /* 0x000fe200078e020c */
[----:B------:R-:W-:Y:S04]  /*59a0*/  BSSY B1, `(.L_x_218) ;  /* 0x0000006000017945 */ /* 0x000fe80003800000 */
[----:B------:R0:W-:Y:S01]  /*59b0*/  @!P3 STG.E.U8 desc[UR36][R6.64+0xb1], R115 ;  /* 0x0000b1730600b986 */ /* 0x0001e2000c101124 */
[----:B------:R-:W-:Y:S05]  /*59c0*/  @P5 BRA `(.L_x_219) ;  /* 0x00000000000c5947 */ /* 0x000fea0003800000 */
[----:B--2---:R-:W1:Y:S02]  /*59d0*/  LDG.E.U8 R157, desc[UR36][R8.64+0xb8] ;  /* 0x0000b824089d7981 */ /* 0x004e64000c1e1100 */
[----:B-1----:R-:W-:-:S05]  /*59e0*/  PRMT R3, R157, 0x8880, RZ ;  /* 0x000088809d037816 */ /* 0x002fca00000000ff */
[----:B------:R-:W-:-:S07]  /*59f0*/  IMAD R12, R3, R156, RZ ;  /* 0x0000009c030c7224 */ /* 0x000fce00078e02ff */
.L_x_219:
[----:B------:R-:W-:Y:S05]  /*5a00*/  BSYNC B1 ;  /* 0x0000000000017941 */ /* 0x000fea0003800000 */
.L_x_218:
[----:B-1----:R-:W-:Y:S01]  /*5a10*/  @!P5 IMAD R3, R116, R155, R12 ;  /* 0x0000009b7403d224 */ /* 0x002fe200078e020c */
[----:B------:R-:W-:Y:S04]  /*5a20*/  BSSY B1, `(.L_x_220) ;  /* 0x0000006000017945 */ /* 0x000fe80003800000 */
[----:B------:R1:W-:Y:S01]  /*5a30*/  @!P5 STG.E.U8 desc[UR36][R4.64+0xb8], R3 ;  /* 0x0000b8030400d986 */ /* 0x0003e2000c101124 */
[----:B------:R-:W-:Y:S05]  /*5a40*/  @P2 BRA `(.L_x_221) ;  /* 0x00000000000c2947 */ /* 0x000fea0003800000 */
[----:B--2---:R-:W1:Y:S02]  /*5a50*/  LDG.E.U8 R157, desc[UR36][R8.64+0xb9] ;  /* 0x0000b924089d7981 */ /* 0x004e64000c1e1100 */
[----:B-1----:R-:W-:-:S05]  /*5a60*/  PRMT R3, R157, 0x8880, RZ ;  /* 0x000088809d037816 */ /* 0x002fca00000000ff */
[----:B------:R-:W-:-:S07]  /*5a70*/  IMAD R12, R3, R156, RZ ;  /* 0x0000009c030c7224 */ /* 0x000fce00078e02ff */
.L_x_221:
[----:B------:R-:W-:Y:S05]  /*5a80*/  BSYNC B1 ;  /* 0x0000000000017941 */ /* 0x000fea0003800000 */
.L_x_220:
        /* <DEDUP_REMOVED lines=11> */
.L_x_223:
[----:B------:R-:W-:Y:S05]  /*5b40*/  BSYNC B1 ;  /* 0x0000000000017941 */ /* 0x000fea0003800000 */
.L_x_222:
[----:B-1----:R-:W-:Y:S01]  /*5b50*/  @!P4 IMAD R3, R118, R155, R12 ;  /* 0x0000009b7603c224 */ /* 0x002fe200078e020c */
[----:B------:R-:W-:Y:S04]  /*5b60*/  BSSY B1, `(.L_x_224) ;  /* 0x0000006000017945 */ /* 0x000fe80003800000 */
[----:B------:R1:W-:Y:S01]  /*5b70*/  @!P4 STG.E.U8 desc[UR36][R6.64+0xb8], R3 ;  /* 0x0000b8030600c986 */ /* 0x0003e2000c101124 */
[----:B------:R-:W-:Y:S05]  /*5b80*/  @P3 BRA `(.L_x_225) ;  /* 0x00000000000c3947 */ /* 0x000fea0003800000 */
[----:B--2---:R-:W1:Y:S02]  /*5b90*/  LDG.E.U8 R157, desc[UR36][R10.64+0xb9] ;  /* 0x0000b9240a9d7981 */ /* 0x004e64000c1e1100 */
[----:B-1----:R-:W-:-:S05]  /*5ba0*/  PRMT R3, R157, 0x8880, RZ ;  /* 0x000088809d037816 */ /* 0x002fca00000000ff */
[----:B------:R-:W-:-:S07]  /*5bb0*/  IMAD R12, R3, R156, RZ ;  /* 0x0000009c030c7224 */ /* 0x000fce00078e02ff */
.L_x_225:
[----:B------:R-:W-:Y:S05]  /*5bc0*/  BSYNC B1 ;  /* 0x0000000000017941 */ /* 0x000fea0003800000 */
.L_x_224:
[----:B------:R-:W-:Y:S01]  /*5bd0*/  @!P3 IMAD R119, R119, R155, R12 ;  /* 0x0000009b7777b224 */ /* 0x000fe200078e020c */
[----:B------:R-:W-:Y:S04]  /*5be0*/  BSSY B1, `(.L_x_226) ;  /* 0x0000006000017945 */ /* 0x000fe80003800000 */
[----:B------:R0:W-:Y:S01]  /*5bf0*/  @!P3 STG.E.U8 desc[UR36][R6.64+0xb9], R119 ;  /* 0x0000b9770600b986 */ /* 0x0001e2000c101124 */
[----:B------:R-:W-:Y:S05]  /*5c00*/  @P5 BRA `(.L_x_227) ;  /* 0x00000000000c5947 */ /* 0x000fea0003800000 */
[----:B--2---:R-:W1:Y:S02]  /*5c10*/  LDG.E.U8 R157, desc[UR36][R8.64+0xc0] ;  /* 0x0000c024089d7981 */ /* 0x004e64000c1e1100 */
[----:B-1----:R-:W-:-:S05]  /*5c20*/  PRMT R3, R157, 0x8880, RZ ;  /* 0x000088809d037816 */ /* 0x002fca00000000ff */
[----:B------:R-:W-:-:S07]  /*5c30*/  IMAD R12, R3, R156, RZ ;  /* 0x0000009c030c7224 */ /* 0x000fce00078e02ff */
.L_x_227:
[----:B------:R-:W-:Y:S05]  /*5c40*/  BSYNC B1 ;  /* 0x0000000000017941 */ /* 0x000fea0003800000 */
.L_x_226:
[----:B-1----:R-:W-:Y:S01]  /*5c50*/  @!P5 IMAD R3, R120, R155, R12 ;  /* 0x0000009b7803d224 */ /* 0x002fe200078e020c */
[----:B------:R-:W-:Y:S04]  /*5c60*/  BSSY B1, `(.L_x_228) ;  /* 0x0000006000017945 */ /* 0x000fe80003800000 */
[----:B------:R1:W-:Y:S01]  /*5c70*/  @!P5 STG.E.U8 desc[UR36][R4.64+0xc0], R3 ;  /* 0x0000c0030400d986 */ /* 0x0003e2000c101124 */
[----:B------:R-:W-:Y:S05]  /*5c80*/  @P2 BRA `(.L_x_229) ;  /* 0x00000000000c2947 */ /* 0x000fea0003800000 */
[----:B--2---:R-:W1:Y:S02]  /*5c90*/  LDG.E.U8 R157, desc[UR36][R8.64+0xc1] ;  /* 0x0000c124089d7981 */ /* 0x004e64000c1e1100 */
[----:B-1----:R-:W-:-:S05]  /*5ca0*/  PRMT R3, R157, 0x8880, RZ ;  /* 0x000088809d037816 */ /* 0x002fca00000000ff */
[----:B------:R-:W-:-:S07]  /*5cb0*/  IMAD R12, R3, R156, RZ ;  /* 0x0000009c030c7224 */ /* 0x000fce00078e02ff */
.L_x_229:
[----:B------:R-:W-:Y:S05]  /*5cc0*/  BSYNC B1 ;  /* 0x0000000000017941 */ /* 0x000fea0003800000 */
.L_x_228:
        /* <DEDUP_REMOVED lines=11> */
.L_x_231:
[----:B------:R-:W-:Y:S05]  /*5d80*/  BSYNC B1 ;  /* 0x0000000000017941 */ /* 0x000fea0003800000 */
.L_x_230:
[----:B-1----:R-:W-:Y:S01]  /*5d90*/  @!P4 IMAD R3, R122, R155, R12 ;  /* 0x0000009b7a03c224 */ /* 0x002fe200078e020c */
[----:B------:R-:W-:Y:S04]  /*5da0*/  BSSY B1, `(.L_x_232) ;  /* 0x0000006000017945 */ /* 0x000fe80003800000 */
[----:B------:R1:W-:Y:S01]  /*5db0*/  @!P4 STG.E.U8 desc[UR36][R6.64+0xc0], R3 ;  /* 0x0000c0030600c986 */ /* 0x0003e2000c101124 */
[----:B------:R-:W-:Y:S05]  /*5dc0*/  @P3 BRA `(.L_x_233) ;  /* 0x00000000000c3947 */ /* 0x000fea0003800000 */
[----:B--2---:R-:W1:Y:S02]  /*5dd0*/  LDG.E.U8 R157, desc[UR36][R10.64+0xc1] ;  /* 0x0000c1240a9d7981 */ /* 0x004e64000c1e1100 */
[----:B-1----:R-:W-:-:S05]  /*5de0*/  PRMT R3, R157, 0x8880, RZ ;  /* 0x000088809d037816 */ /* 0x002fca00000000ff */
[----:B------:R-:W-:-:S07]  /*5df0*/  IMAD R12, R3, R156, RZ ;  /* 0x0000009c030c7224 */ /* 0x000fce00078e02ff */
.L_x_233:
[----:B------:R-:W-:Y:S05]  /*5e00*/  BSYNC B1 ;  /* 0x0000000000017941 */ /* 0x000fea0003800000 */
.L_x_232:
[----:B------:R-:W-:Y:S01]  /*5e10*/  @!P3 IMAD R123, R123, R155, R12 ;  /* 0x0000009b7b7bb224 */ /* 0x000fe200078e020c */
[----:B------:R-:W-:Y:S04]  /*5e20*/  BSSY B1, `(.L_x_234) ;  /* 0x0000006000017945 */ /* 0x000fe80003800000 */
[----:B------:R0:W-:Y:S01]  /*5e30*/  @!P3 STG.E.U8 desc[UR36][R6.64+0xc1], R123 ;  /* 0x0000c17b0600b986 */ /* 0x0001e2000c101124 */
[----:B------:R-:W-:Y:S05]  /*5e40*/  @P5 BRA `(.L_x_235) ;  /* 0x00000000000c5947 */ /* 0x000fea0003800000 */
[----:B--2---:R-:W1:Y:S02]  /*5e50*/  LDG.E.U8 R157, desc[UR36][R8.64+0xc8] ;  /* 0x0000c824089d7981 */ /* 0x004e64000c1e1100 */
[----:B-1----:R-:W-:-:S05]  /*5e60*/  PRMT R3, R157, 0x8880, RZ ;  /* 0x000088809d037816 */ /* 0x002fca00000000ff */
[----:B------:R-:W-:-:S07]  /*5e70*/  IMAD R12, R3, R156, RZ ;  /* 0x0000009c030c7224 */ /* 0x000fce00078e02ff */
.L_x_235:
[----:B------:R-:W-:Y:S05]  /*5e80*/  BSYNC B1 ;  /* 0x0000000000017941 */ /* 0x000fea0003800000 */
.L_x_234:
[----:B-1----:R-:W-:Y:S01]  /*5e90*/  @!P5 IMAD R3, R124, R155, R12 ;  /* 0x0000009b7c03d224 */ /* 0x002fe200078e020c */
[----:B------:R-:W-:Y:S04]  /*5ea0*/  BSSY B1, `(.L_x_236) ;  /* 0x0000006000017945 */ /* 0x000fe80003800000 */
[----:B------:R1:W-:Y:S01]  /*5eb0*/  @!P5 STG.E.U8 desc[UR36][R4.64+0xc8], R3 ;  /* 0x0000c8030400d986 */ /* 0x0003e2000c101124 */
[----:B------:R-:W-:Y:S05]  /*5ec0*/  @P2 BRA `(.L_x_237) ;  /* 0x00000000000c2947 */ /* 0x000fea0003800000 */
[----:B--2---:R-:W1:Y:S02]  /*5ed0*/  LDG.E.U8 R157, desc[UR36][R8.64+0xc9] ;  /* 0x0000c924089d7981 */ /* 0x004e64000c1e1100 */
[----:B-1----:R-:W-:-:S05]  /*5ee0*/  PRMT R3, R157, 0x8880, RZ ;  /* 0x000088809d037816 */ /* 0x002fca00000000ff */
[----:B------:R-:W-:-:S07]  /*5ef0*/  IMAD R12, R3, R156, RZ ;  /* 0x0000009c030c7224 */ /* 0x000fce00078e02ff */
.L_x_237:
[----:B------:R-:W-:Y:S05]  /*5f00*/  BSYNC B1 ;  /* 0x0000000000017941 */ /* 0x000fea0003800000 */
.L_x_236:
        /* <DEDUP_REMOVED lines=11> */
.L_x_239:
[----:B------:R-:W-:Y:S05]  /*5fc0*/  BSYNC B1 ;  /* 0x0000000000017941 */ /* 0x000fea0003800000 */
.L_x_238:
[----:B-1----:R-:W-:Y:S01]  /*5fd0*/  @!P4 IMAD R3, R126, R155, R12 ;  /* 0x0000009b7e03c224 */ /* 0x002fe200078e020c */
[----:B------:R-:W-:Y:S04]  /*5fe0*/  BSSY B1, `(.L_x_240) ;  /* 0x0000006000017945 */ /* 0x000fe80003800000 */
[----:B------:R1:W-:Y:S01]  /*5ff0*/  @!P4 STG.E.U8 desc[UR36][R6.64+0xc8], R3 ;  /* 0x0000c8030600c986 */ /* 0x0003e2000c101124 */
[----:B------:R-:W-:Y:S05]  /*6000*/  @P3 BRA `(.L_x_241) ;  /* 0x00000000000c3947 */ /* 0x000fea0003800000 */
[----:B--2---:R-:W1:Y:S02]  /*6010*/  LDG.E.U8 R157, desc[UR36][R10.64+0xc9] ;  /* 0x0000c9240a9d7981 */ /* 0x004e64000c1e1100 */
[----:B-1----:R-:W-:-:S05]  /*6020*/  PRMT R3, R157, 0x8880, RZ ;  /* 0x000088809d037816 */ /* 0x002fca00000000ff */
[----:B------:R-:W-:-:S07]  /*6030*/  IMAD R12, R3, R156, RZ ;  /* 0x0000009c030c7224 */ /* 0x000fce00078e02ff */
.L_x_241:
[----:B------:R-:W-:Y:S05]  /*6040*/  BSYNC B1 ;  /* 0x0000000000017941 */ /* 0x000fea0003800000 */
.L_x_240:
[----:B------:R-:W-:Y:S01]  /*6050*/  @!P3 IMAD R127, R127, R155, R12 ;  /* 0x0000009b7f7fb224 */ /* 0x000fe200078e020c */
[----:B------:R-:W-:Y:S04]  /*6060*/  BSSY B1, `(.L_x_242) ;  /* 0x0000006000017945 */ /* 0x000fe80003800000 */
[----:B------:R0:W-:Y:S01]  /*6070*/  @!P3 STG.E.U8 desc[UR36][R6.64+0xc9], R127 ;  /* 0x0000c97f0600b986 */ /* 0x0001e2000c101124 */
[----:B------:R-:W-:Y:S05]  /*6080*/  @P5 BRA `(.L_x_243) ;  /* 0x00000000000c5947 */ /* 0x000fea0003800000 */
[----:B--2---:R-:W1:Y:S02]  /*6090*/  LDG.E.U8 R157, desc[UR36][R8.64+0xd0] ;  /* 0x0000d024089d7981 */ /* 0x004e64000c1e1100 */
[----:B-1----:R-:W-:-:S05]  /*60a0*/  PRMT R3, R157, 0x8880, RZ ;  /* 0x000088809d037816 */ /* 0x002fca00000000ff */
[----:B------:R-:W-:-:S07]  /*60b0*/  IMAD R12, R3, R156, RZ ;  /* 0x0000009c030c7224 */ /* 0x000fce00078e02ff */
.L_x_243:
[----:B------:R-:W-:Y:S05]  /*60c0*/  BSYNC B1 ;  /* 0x0000000000017941 */ /* 0x000fea0003800000 */
.L_x_242:
[----:B-1----:R-:W-:Y:S01]  /*60d0*/  @!P5 IMAD R3, R128, R155, R12 ;  /* 0x0000009b8003d224 */ /* 0x002fe200078e020c */
[----:B------:R-:W-:Y:S04]  /*60e0*/  BSSY B1, `(.L_x_244) ;  /* 0x0000006000017945 */ /* 0x000fe80003800000 */
[----:B------:R1:W-:Y:S01]  /*60f0*/  @!P5 STG.E.U8 desc[UR36][R4.64+0xd0], R3 ;  /* 0x0000d0030400d986 */ /* 0x0003e2000c101124 */
[----:B------:R-:W-:Y:S05]  /*6100*/  @P2 BRA `(.L_x_245) ;  /* 0x00000000000c2947 */ /* 0x000fea0003800000 */
[----:B--2---:R-:W1:Y:S02]  /*6110*/  LDG.E.U8 R157, desc[UR36][R8.64+0xd1] ;  /* 0x0000d124089d7981 */ /* 0x004e64000c1e1100 */
[----:B-1----:R-:W-:-:S05]  /*6120*/  PRMT R3, R157, 0x8880, RZ ;  /* 0x000088809d037816 */ /* 0x002fca00000000ff */
[----:B------:R-:W-:-:S07]  /*6130*/  IMAD R12, R3, R156, RZ ;  /* 0x0000009c030c7224 */ /* 0x000fce00078e02ff */
.L_x_245:
[----:B------:R-:W-:Y:S05]  /*6140*/  BSYNC B1 ;  /* 0x0000000000017941 */ /* 0x000fea0003800000 */
.L_x_244:
        /* <DEDUP_REMOVED lines=11> */
.L_x_247:
[----:B------:R-:W-:Y:S05]  /*6200*/  BSYNC B1 ;  /* 0x0000000000017941 */ /* 0x000fea0003800000 */
.L_x_246:
[----:B-1----:R-:W-:Y:S01]  /*6210*/  @!P4 IMAD R3, R130, R155, R12 ;  /* 0x0000009b8203c224 */ /* 0x002fe200078e020c */
[----:B------:R-:W-:Y:S04]  /*6220*/  BSSY B1, `(.L_x_248) ;  /* 0x0000006000017945 */ /* 0x000fe80003800000 */
[----:B------:R1:W-:Y:S01]  /*6230*/  @!P4 STG.E.U8 desc[UR36][R6.64+0xd0], R3 ;  /* 0x0000d0030600c986 */ /* 0x0003e2000c101124 */
[----:B------:R-:W-:Y:S05]  /*6240*/  @P3 BRA `(.L_x_249) ;  /* 0x00000000000c3947 */ /* 0x000fea0003800000 */
[----:B--2---:R-:W1:Y:S02]  /*6250*/  LDG.E.U8 R157, desc[UR36][R10.64+0xd1] ;  /* 0x0000d1240a9d7981 */ /* 0x004e64000c1e1100 */
[----:B-1----:R-:W-:-:S05]  /*6260*/  PRMT R3, R157, 0x8880, RZ ;  /* 0x000088809d037816 */ /* 0x002fca00000000ff */
[----:B------:R-:W-:-:S07]  /*6270*/  IMAD R12, R3, R156, RZ ;  /* 0x0000009c030c7224 */ /* 0x000fce00078e02ff */
.L_x_249:
[----:B------:R-:W-:Y:S05]  /*6280*/  BSYNC B1 ;  /* 0x0000000000017941 */ /* 0x000fea0003800000 */
.L_x_248:
[----:B------:R-:W-:Y:S01]  /*6290*/  @!P3 IMAD R131, R131, R155, R12 ;  /* 0x0000009b8383b224 */ /* 0x000fe200078e020c */
[----:B------:R-:W-:Y:S04]  /*62a0*/  BSSY B1, `(.L_x_250) ;  /* 0x0000006000017945 */ /* 0x000fe80003800000 */
[----:B------:R0:W-:Y:S01]  /*62b0*/  @!P3 STG.E.U8 desc[UR36][R6.64+0xd1], R131 ;  /* 0x0000d1830600b986 */ /* 0x0001e2000c101124 */
[----:B------:R-:W-:Y:S05]  /*62c0*/  @P5 BRA `(.L_x_251) ;  /* 0x00000000000c5947 */ /* 0x000fea0003800000 */
[----:B--2---:R-:W1:Y:S02]  /*62d0*/  LDG.E.U8 R157, desc[UR36][R8.64+0xd8] ;  /* 0x0000d824089d7981 */ /* 0x004e64000c1e1100 */
[----:B-1----:R-:W-:-:S05]  /*62e0*/  PRMT R3, R157, 0x8880, RZ ;  /* 0x000088809d037816 */ /* 0x002fca00000000ff */
[----:B------:R-:W-:-:S07]  /*62f0*/  IMAD R12, R3, R156, RZ ;  /* 0x0000009c030c7224 */ /* 0x000fce00078e02ff */
.L_x_251:
[----:B------:R-:W-:Y:S05]  /*6300*/  BSYNC B1 ;  /* 0x0000000000017941 */ /* 0x000fea0003800000 */
.L_x_250:
[----:B-1----:R-:W-:Y:S01]  /*6310*/  @!P5 IMAD R3, R132, R155, R12 ;  /* 0x0000009b8403d224 */ /* 0x002fe200078e020c */
[----:B------:R-:W-:Y:S04]  /*6320*/  BSSY B1, `(.L_x_252) ;  /* 0x0000006000017945 */ /* 0x000fe80003800000 */
[----:B------:R1:W-:Y:S01]  /*6330*/  @!P5 STG.E.U8 desc[UR36][R4.64+0xd8], R3 ;  /* 0x0000d8030400d986 */ /* 0x0003e2000c101124 */
[----:B------:R-:W-:Y:S05]  /*6340*/  @P2 BRA `(.L_x_253) ;  /* 0x00000000000c2947 */ /* 0x000fea0003800000 */
[----:B--2---:R-:W1:Y:S02]  /*6350*/  LDG.E.U8 R157, desc[UR36][R8.64+0xd9] ;  /* 0x0000d924089d7981 */ /* 0x004e64000c1e1100 */
[----:B-1----:R-:W-:-:S05]  /*6360*/  PRMT R3, R157, 0x8880, RZ ;  /* 0x000088809d037816 */ /* 0x002fca00000000ff */
[----:B------:R-:W-:-:S07]  /*6370*/  IMAD R12, R3, R156, RZ ;  /* 0x0000009c030c7224 */ /* 0x000fce00078e02ff */
.L_x_253:
[----:B------:R-:W-:Y:S05]  /*6380*/  BSYNC B1 ;  /* 0x0000000000017941 */ /* 0x000fea0003800000 */
.L_x_252:
        /* <DEDUP_REMOVED lines=11> */
.L_x_255:
[----:B------:R-:W-:Y:S05]  /*6440*/  BSYNC B1 ;  /* 0x0000000000017941 */ /* 0x000fea0003800000 */
.L_x_254:
[----:B-1----:R-:W-:Y:S01]  /*6450*/  @!P4 IMAD R3, R134, R155, R12 ;  /* 0x0000009b8603c224 */ /* 0x002fe200078e020c */
[----:B------:R-:W-:Y:S04]  /*6460*/  BSSY B1, `(.L_x_256) ;  /* 0x0000006000017945 */ /* 0x000fe80003800000 */
[----:B------:R1:W-:Y:S01]  /*6470*/  @!P4 STG.E.U8 desc[UR36][R6.64+0xd8], R3 ;  /* 0x0000d8030600c986 */ /* 0x0003e2000c101124 */
[----:B------:R-:W-:Y:S05]  /*6480*/  @P3 BRA `(.L_x_257) ;  /* 0x00000000000c3947 */ /* 0x000fea0003800000 */
[----:B--2---:R-:W1:Y:S02]  /*6490*/  LDG.E.U8 R157, desc[UR36][R10.64+0xd9] ;  /* 0x0000d9240a9d7981 */ /* 0x004e64000c1e1100 */
[----:B-1----:R-:W-:-:S05]  /*64a0*/  PRMT R3, R157, 0x8880, RZ ;  /* 0x000088809d037816 */ /* 0x002fca00000000ff */
[----:B------:R-:W-:-:S07]  /*64b0*/  IMAD R12, R3, R156, RZ ;  /* 0x0000009c030c7224 */ /* 0x000fce00078e02ff */
.L_x_257:
[----:B------:R-:W-:Y:S05]  /*64c0*/  BSYNC B1 ;  /* 0x0000000000017941 */ /* 0x000fea0003800000 */
.L_x_256:
[----:B------:R-:W-:Y:S01]  /*64d0*/  @!P3 IMAD R135, R135, R155, R12 ;  /* 0x0000009b8787b224 */ /* 0x000fe200078e020c */
[----:B------:R-:W-:Y:S04]  /*64e0*/  BSSY B1, `(.L_x_258) ;  /* 0x0000006000017945 */ /* 0x000fe80003800000 */
[----:B------:R0:W-:Y:S01]  /*64f0*/  @!P3 STG.E.U8 desc[UR36][R6.64+0xd9], R135 ;  /* 0x0000d9870600b986 */ /* 0x0001e2000c101124 */
[----:B------:R-:W-:Y:S05]  /*6500*/  @P5 BRA `(.L_x_259) ;  /* 0x00000000000c5947 */ /* 0x000fea0003800000 */
[----:B--2---:R-:W1:Y:S02]  /*6510*/  LDG.E.U8 R157, desc[UR36][R8.64+0xe0] ;  /* 0x0000e024089d7981 */ /* 0x004e64000c1e1100 */
[----:B-1----:R-:W-:-:S05]  /*6520*/  PRMT R3, R157, 0x8880, RZ ;  /* 0x000088809d037816 */ /* 0x002fca00000000ff */
[----:B------:R-:W-:-:S07]  /*6530*/  IMAD R12, R3, R156, RZ ;  /* 0x0000009c030c7224 */ /* 0x000fce00078e02ff */
.L_x_259:
[----:B------:R-:W-:Y:S05]  /*6540*/  BSYNC B1 ;  /* 0x0000000000017941 */ /* 0x000fea0003800000 */
.L_x_258:
[----:B-1----:R-:W-:Y:S01]  /*6550*/  @!P5 IMAD R3, R136, R155, R12 ;  /* 0x0000009b8803d224 */ /* 0x002fe200078e020c */
[----:B------:R-:W-:Y:S04]  /*6560*/  BSSY B1, `(.L_x_260) ;  /* 0x0000006000017945 */ /* 0x000fe80003800000 */
[----:B------:R1:W-:Y:S01]  /*6570*/  @!P5 STG.E.U8 desc[UR36][R4.64+0xe0], R3 ;  /* 0x0000e0030400d986 */ /* 0x0003e2000c101124 */
[----:B------:R-:W-:Y:S05]  /*6580*/  @P2 BRA `(.L_x_261) ;  /* 0x00000000000c2947 */ /* 0x000fea0003800000 */
[----:B--2---:R-:W1:Y:S02]  /*6590*/  LDG.E.U8 R157, desc[UR36][R8.64+0xe1] ;  /* 0x0000e124089d7981 */ /* 0x004e64000c1e1100 */
[----:B-1----:R-:W-:-:S05]  /*65a0*/  PRMT R3, R157, 0x8880, RZ ;  /* 0x000088809d037816 */ /* 0x002fca00000000ff */
[----:B------:R-:W-:-:S07]  /*65b0*/  IMAD R12, R3, R156, RZ ;  /* 0x0000009c030c7224 */ /* 0x000fce00078e02ff */
.L_x_261:
[----:B------:R-:W-:Y:S05]  /*65c0*/  BSYNC B1 ;  /* 0x0000000000017941 */ /* 0x000fea0003800000 */
.L_x_260:
        /* <DEDUP_REMOVED lines=11> */
.L_x_263:
[----:B------:R-:W-:Y:S05]  /*6680*/  BSYNC B1 ;  /* 0x0000000000017941 */ /* 0x000fea0003800000 */
.L_x_262:
[----:B-1----:R-:W-:Y:S01]  /*6690*/  @!P4 IMAD R3, R138, R155, R12 ;  /* 0x0000009b8a03c224 */ /* 0x002fe200078e020c */
[----:B------:R-:W-:Y:S04]  /*66a0*/  BSSY B1, `(.L_x_264) ;  /* 0x0000006000017945 */ /* 0x000fe80003800000 */
[----:B------:R1:W-:Y:S01]  /*66b0*/  @!P4 STG.E.U8 desc[UR36][R6.64+0xe0], R3 ;  /* 0x0000e0030600c986 */ /* 0x0003e2000c101124 */
[----:B------:R-:W-:Y:S05]  /*66c0*/  @P3 BRA `(.L_x_265) ;  /* 0x00000000000c3947 */ /* 0x000fea0003800000 */
[----:B--2---:R-:W1:Y:S02]  /*66d0*/  LDG.E.U8 R157, desc[UR36][R10.64+0xe1] ;  /* 0x0000e1240a9d7981 */ /* 0x004e64000c1e1100 */
[----:B-1----:R-:W-:-:S05]  /*66e0*/  PRMT R3, R157, 0x8880, RZ ;  /* 0x000088809d037816 */ /* 0x002fca00000000ff */
[----:B------:R-:W-:-:S07]  /*66f0*/  IMAD R12, R3, R156, RZ ;  /* 0x0000009c030c7224 */ /* 0x000fce00078e02ff */
.L_x_265:
[----:B------:R-:W-:Y:S05]  /*6700*/  BSYNC B1 ;  /* 0x0000000000017941 */ /* 0x000fea0003800000 */
.L_x_264:
[----:B------:R-:W-:Y:S01]  /*6710*/  @!P3 IMAD R139, R139, R155, R12 ;  /* 0x0000009b8b8bb224 */ /* 0x000fe200078e020c */
[----:B------:R-:W-:Y:S04]  /*6720*/  BSSY B1, `(.L_x_266) ;  /* 0x0000006000017945 */ /* 0x000fe80003800000 */
[----:B------:R0:W-:Y:S01]  /*6730*/  @!P3 STG.E.U8 desc[UR36][R6.64+0xe1], R139 ;  /* 0x0000e18b0600b986 */ /* 0x0001e2000c101124 */
[----:B------:R-:W-:Y:S05]  /*6740*/  @P5 BRA `(.L_x_267) ;  /* 0x00000000000c5947 */ /* 0x000fea0003800000 */
[----:B--2---:R-:W1:Y:S02]  /*6750*/  LDG.E.U8 R157, desc[UR36][R8.64+0xe8] ;  /* 0x0000e824089d7981 */ /* 0x004e64000c1e1100 */
[----:B-1----:R-:W-:-:S05]  /*6760*/  PRMT R3, R157, 0x8880, RZ ;  /* 0x000088809d037816 */ /* 0x002fca00000000ff */
[----:B------:R-:W-:-:S07]  /*6770*/  IMAD R12, R3, R156, RZ ;  /* 0x0000009c030c7224 */ /* 0x000fce00078e02ff */
.L_x_267:
[----:B------:R-:W-:Y:S05]  /*6780*/  BSYNC B1 ;  /* 0x0000000000017941 */ /* 0x000fea0003800000 */
.L_x_266:
[----:B-1----:R-:W-:Y:S01]  /*6790*/  @!P5 IMAD R3, R140, R155, R12 ;  /* 0x0000009b8c03d224 */ /* 0x002fe200078e020c */
[----:B------:R-:W-:Y:S04]  /*67a0*/  BSSY B1, `(.L_x_268) ;  /* 0x0000006000017945 */ /* 0x000fe80003800000 */
[----:B------:R1:W-:Y:S01]  /*67b0*/  @!P5 STG.E.U8 desc[UR36][R4.64+0xe8], R3 ;  /* 0x0000e8030400d986 */ /* 0x0003e2000c101124 */
[----:B------:R-:W-:Y:S05]  /*67c0*/  @P2 BRA `(.L_x_269) ;  /* 0x00000000000c2947 */ /* 0x000fea0003800000 */
[----:B--2---:R-:W1:Y:S02]  /*67d0*/  LDG.E.U8 R157, desc[UR36][R8.64+0xe9] ;  /* 0x0000e924089d7981 */ /* 0x004e64000c1e1100 */
[----:B-1----:R-:W-:-:S05]  /*67e0*/  PRMT R3, R157, 0x8880, RZ ;  /* 0x000088809d037816 */ /* 0x002fca00000000ff */
[----:B------:R-:W-:-:S07]  /*67f0*/  IMAD R12, R3, R156, RZ ;  /* 0x0000009c030c7224 */ /* 0x000fce00078e02ff */
.L_x_269:
[----:B------:R-:W-:Y:S05]  /*6800*/  BSYNC B1 ;  /* 0x0000000000017941 */ /* 0x000fea0003800000 */
.L_x_268:
        /* <DEDUP_REMOVED lines=11> */
.L_x_271:
[----:B------:R-:W-:Y:S05]  /*68c0*/  BSYNC B1 ;  /* 0x0000000000017941 */ /* 0x000fea0003800000 */
.L_x_270:
[----:B-1----:R-:W-:Y:S01]  /*68d0*/  @!P4 IMAD R3, R142, R155, R12 ;  /* 0x0000009b8e03c224 */ /* 0x002fe200078e020c */
[----:B------:R-:W-:Y:S04]  /*68e0*/  BSSY B1, `(.L_x_272) ;  /* 0x0000006000017945 */ /* 0x000fe80003800000 */
[----:B------:R1:W-:Y:S01]  /*68f0*/  @!P4 STG.E.U8 desc[UR36][R6.64+0xe8], R3 ;  /* 0x0000e8030600c986 */ /* 0x0003e2000c101124 */
[----:B------:R-:W-:Y:S05]  /*6900*/  @P3 BRA `(.L_x_273) ;  /* 0x00000000000c3947 */ /* 0x000fea0003800000 */
[----:B--2---:R-:W1:Y:S02]  /*6910*/  LDG.E.U8 R157, desc[UR36][R10.64+0xe9] ;  /* 0x0000e9240a9d7981 */ /* 0x004e64000c1e1100 */
[----:B-1----:R-:W-:-:S05]  /*6920*/  PRMT R3, R157, 0x8880, RZ ;  /* 0x000088809d037816 */ /* 0x002fca00000000ff */
[----:B------:R-:W-:-:S07]  /*6930*/  IMAD R12, R3, R156, RZ ;  /* 0x0000009c030c7224 */ /* 0x000fce00078e02ff */
.L_x_273:
[----:B------:R-:W-:Y:S05]  /*6940*/  BSYNC B1 ;  /* 0x0000000000017941 */ /* 0x000fea0003800000 */
.L_x_272:
[----:B------:R-:W-:Y:S01]  /*6950*/  @!P3 IMAD R143, R143, R155, R12 ;  /* 0x0000009b8f8fb224 */ /* 0x000fe200078e020c */
[----:B------:R-:W-:Y:S04]  /*6960*/  BSSY B1, `(.L_x_274) ;  /* 0x0000006000017945 */ /* 0x000fe80003800000 */
[----:B------:R0:W-:Y:S01]  /*6970*/  @!P3 STG.E.U8 desc[UR36][R6.64+0xe9], R143 ;  /* 0x0000e98f0600b986 */ /* 0x0001e2000c101124 */
[----:B------:R-:W-:Y:S05]  /*6980*/  @P5 BRA `(.L_x_275) ;  /* 0x00000000000c5947 */ /* 0x000fea0003800000 */
[----:B--2---:R-:W1:Y:S02]  /*6990*/  LDG.E.U8 R157, desc[UR36][R8.64+0xf0] ;  /* 0x0000f024089d7981 */ /* 0x004e64000c1e1100 */
[----:B-1----:R-:W-:-:S05]  /*69a0*/  PRMT R3, R157, 0x8880, RZ ;  /* 0x000088809d037816 */ /* 0x002fca00000000ff */
[----:B------:R-:W-:-:S07]  /*69b0*/  IMAD R12, R3, R156, RZ ;  /* 0x0000009c030c7224 */ /* 0x000fce00078e02ff */
.L_x_275:
[----:B------:R-:W-:Y:S05]  /*69c0*/  BSYNC B1 ;  /* 0x0000000000017941 */ /* 0x000fea0003800000 */
.L_x_274:
[----:B-1----:R-:W-:Y:S01]  /*69d0*/  @!P5 IMAD R3, R144, R155, R12 ;  /* 0x0000009b9003d224 */ /* 0x002fe200078e020c */
[----:B------:R-:W-:Y:S04]  /*69e0*/  BSSY B1, `(.L_x_276) ;  /* 0x0000006000017945 */ /* 0x000fe80003800000 */
[----:B------:R1:W-:Y:S01]  /*69f0*/  @!P5 STG.E.U8 desc[UR36][R4.64+0xf0], R3 ;  /* 0x0000f0030400d986 */ /* 0x0003e2000c101124 */
[----:B------:R-:W-:Y:S05]  /*6a00*/  @P2 BRA `(.L_x_277) ;  /* 0x00000000000c2947 */ /* 0x000fea0003800000 */
[----:B--2---:R-:W1:Y:S02]  /*6a10*/  LDG.E.U8 R157, desc[UR36][R8.64+0xf1] ;  /* 0x0000f124089d7981 */ /* 0x004e64000c1e1100 */
[----:B-1----:R-:W-:-:S05]  /*6a20*/  PRMT R3, R157, 0x8880, RZ ;  /* 0x000088809d037816 */ /* 0x002fca00000000ff */
[----:B------:R-:W-:-:S07]  /*6a30*/  IMAD R12, R3, R156, RZ ;  /* 0x0000009c030c7224 */ /* 0x000fce00078e02ff */
.L_x_277:
[----:B------:R-:W-:Y:S05]  /*6a40*/  BSYNC B1 ;  /* 0x0000000000017941 */ /* 0x000fea0003800000 */
.L_x_276:
[C---:B------:R-:W-:Y:S01]  /*6a50*/  ISETP.LT.OR P4, PT, R0.reuse, 0xf1, !P0 ;  /* 0x000000f10000780c */ /* 0x040fe20004781670 */
[----:B------:R-:W-:Y:S01]  /*6a60*/  @!P2 IMAD R145, R145, R155, R12 ;  /* 0x0000009b9191a224 */ /* 0x000fe200078e020c */
[----:B------:R-:W-:Y:S01]  /*6a70*/  BSSY B1, `(.L_x_278) ;  /* 0x000000a000017945 */ /* 0x000fe20003800000 */
[C---:B------:R-:W-:Y:S02]  /*6a80*/  ISETP.LT.OR P3, PT, R0.reuse, 0xf2, !P0 ;  /* 0x000000f20000780c */ /* 0x040fe40004761670 */
        /* <DEDUP_REMOVED lines=8> */
.L_x_279:
[----:B------:R-:W-:Y:S05]  /*6b10*/  BSYNC B1 ;  /* 0x0000000000017941 */ /* 0x000fea0003800000 */
.L_x_278:
[----:B-1----:R-:W-:Y:S01]  /*6b20*/  @!P4 IMAD R3, R146, R155, R12 ;  /* 0x0000009b9203c224 */ /* 0x002fe200078e020c */
[----:B------:R-:W-:Y:S04]  /*6b30*/  BSSY B1, `(.L_x_280) ;  /* 0x0000006000017945 */ /* 0x000fe80003800000 */
[----:B------:R1:W-:Y:S01]  /*6b40*/  @!P4 STG.E.U8 desc[UR36][R6.64+0xf0], R3 ;  /* 0x0000f0030600c986 */ /* 0x0003e2000c101124 */
[----:B------:R-:W-:Y:S05]  /*6b50*/  @P3 BRA `(.L_x_281) ;  /* 0x00000000000c3947 */ /* 0x000fea0003800000 */
[----:B--2---:R-:W1:Y:S02]  /*6b60*/  LDG.E.U8 R157, desc[UR36][R10.64+0xf1] ;  /* 0x0000f1240a9d7981 */ /* 0x004e64000c1e1100 */
[----:B-1----:R-:W-:-:S05]  /*6b70*/  PRMT R3, R157, 0x8880, RZ ;  /* 0x000088809d037816 */ /* 0x002fca00000000ff */
[----:B------:R-:W-:-:S07]  /*6b80*/  IMAD R12, R3, R156, RZ ;  /* 0x0000009c030c7224 */ /* 0x000fce00078e02ff */
.L_x_281:
[----:B------:R-:W-:Y:S05]  /*6b90*/  BSYNC B1 ;  /* 0x0000000000017941 */ /* 0x000fea0003800000 */
.L_x_280:
[----:B------:R-:W-:Y:S01]  /*6ba0*/  @!P3 IMAD R147, R147, R155, R12 ;  /* 0x0000009b9393b224 */ /* 0x000fe200078e020c */
[----:B------:R-:W-:Y:S04]  /*6bb0*/  BSSY B1, `(.L_x_282) ;  /* 0x0000006000017945 */ /* 0x000fe80003800000 */
[----:B------:R0:W-:Y:S01]  /*6bc0*/  @!P3 STG.E.U8 desc[UR36][R6.64+0xf1], R147 ;  /* 0x0000f1930600b986 */ /* 0x0001e2000c101124 */
[----:B------:R-:W-:Y:S05]  /*6bd0*/  @P2 BRA `(.L_x_283) ;  /* 0x00000000000c2947 */ /* 0x000fea0003800000 */
[----:B--2---:R-:W1:Y:S02]  /*6be0*/  LDG.E.U8 R157, desc[UR36][R8.64+0xf8] ;  /* 0x0000f824089d7981 */ /* 0x004e64000c1e1100 */
[----:B-1----:R-:W-:-:S05]  /*6bf0*/  PRMT R3, R157, 0x8880, RZ ;  /* 0x000088809d037816 */ /* 0x002fca00000000ff */
[----:B------:R-:W-:-:S07]  /*6c00*/  IMAD R12, R3, R156, RZ ;  /* 0x0000009c030c7224 */ /* 0x000fce00078e02ff */
.L_x_283:
[----:B------:R-:W-:Y:S05]  /*6c10*/  BSYNC B1 ;  /* 0x0000000000017941 */ /* 0x000fea0003800000 */
.L_x_282:
[----:B-1----:R-:W-:Y:S01]  /*6c20*/  @!P2 IMAD R3, R148, R155, R12 ;  /* 0x0000009b9403a224 */ /* 0x002fe200078e020c */
[----:B------:R-:W-:Y:S04]  /*6c30*/  BSSY B1, `(.L_x_284) ;  /* 0x0000006000017945 */ /* 0x000fe80003800000 */
[----:B------:R1:W-:Y:S01]  /*6c40*/  @!P2 STG.E.U8 desc[UR36][R4.64+0xf8], R3 ;  /* 0x0000f8030400a986 */ /* 0x0003e2000c101124 */
[----:B------:R-:W-:Y:S05]  /*6c50*/  @P1 BRA `(.L_x_285) ;  /* 0x00000000000c1947 */ /* 0x000fea0003800000 */
[----:B--2---:R-:W1:Y:S02]  /*6c60*/  LDG.E.U8 R157, desc[UR36][R8.64+0xf9] ;  /* 0x0000f924089d7981 */ /* 0x004e64000c1e1100 */
[----:B-1----:R-:W-:-:S05]  /*6c70*/  PRMT R3, R157, 0x8880, RZ ;  /* 0x000088809d037816 */ /* 0x002fca00000000ff */
[----:B------:R-:W-:-:S07]  /*6c80*/  IMAD R12, R3, R156, RZ ;  /* 0x0000009c030c7224 */ /* 0x000fce00078e02ff */
.L_x_285:
[----:B------:R-:W-:Y:S05]  /*6c90*/  BSYNC B1 ;  /* 0x0000000000017941 */ /* 0x000fea0003800000 */
.L_x_284:
[----:B------:R-:W-:Y:S01]  /*6ca0*/  @!P1 IMAD R149, R149, R155, R12 ;  /* 0x0000009b95959224 */ /* 0x000fe200078e020c */
[----:B------:R-:W-:Y:S04]  /*6cb0*/  BSSY B1, `(.L_x_286) ;  /* 0x0000006000017945 */ /* 0x000fe80003800000 */
[----:B------:R0:W-:Y:S01]  /*6cc0*/  @!P1 STG.E.U8 desc[UR36][R4.64+0xf9], R149 ;  /* 0x0000f99504009986 */ /* 0x0001e2000c101124 */
[----:B------:R-:W-:Y:S05]  /*6cd0*/  @P5 BRA `(.L_x_287) ;  /* 0x00000000000c5947 */ /* 0x000fea0003800000 */
[----:B--2---:R-:W1:Y:S02]  /*6ce0*/  LDG.E.U8 R157, desc[UR36][R10.64+0xf8] ;  /* 0x0000f8240a9d7981 */ /* 0x004e64000c1e1100 */
[----:B-1----:R-:W-:-:S05]  /*6cf0*/  PRMT R3, R157, 0x8880, RZ ;  /* 0x000088809d037816 */ /* 0x002fca00000000ff */
[----:B------:R-:W-:-:S07]  /*6d00*/  IMAD R12, R3, R156, RZ ;  /* 0x0000009c030c7224 */ /* 0x000fce00078e02ff */
.L_x_287:
[----:B------:R-:W-:Y:S05]  /*6d10*/  BSYNC B1 ;  /* 0x0000000000017941 */ /* 0x000fea0003800000 */
.L_x_286:
[----:B-1----:R-:W-:Y:S01]  /*6d20*/  @!P5 IMAD R3, R150, R155, R12 ;  /* 0x0000009b9603d224 */ /* 0x002fe200078e020c */
[----:B------:R-:W-:Y:S01]  /*6d30*/  ISETP.LT.OR P0, PT, R0, 0xfa, !P0 ;  /* 0x000000fa0000780c */ /* 0x000fe20004701670 */
[----:B------:R-:W-:Y:S03]  /*6d40*/  BSSY B1, `(.L_x_288) ;  /* 0x0000006000017945 */ /* 0x000fe60003800000 */
[----:B------:R1:W-:Y:S09]  /*6d50*/  @!P5 STG.E.U8 desc[UR36][R6.64+0xf8], R3 ;  /* 0x0000f8030600d986 */ /* 0x0003f2000c101124 */
[----:B------:R-:W-:Y:S05]  /*6d60*/  @P0 BRA `(.L_x_289) ;  /* 0x00000000000c0947 */ /* 0x000fea0003800000 */
[----:B--2---:R-:W1:Y:S02]  /*6d70*/  LDG.E.U8 R157, desc[UR36][R10.64+0xf9] ;  /* 0x0000f9240a9d7981 */ /* 0x004e64000c1e1100 */
[----:B-1----:R-:W-:-:S05]  /*6d80*/  PRMT R3, R157, 0x8880, RZ ;  /* 0x000088809d037816 */ /* 0x002fca00000000ff */
[----:B------:R-:W-:-:S07]  /*6d90*/  IMAD R12, R3, R156, RZ ;  /* 0x0000009c030c7224 */ /* 0x000fce00078e02ff */
.L_x_289:
[----:B------:R-:W-:Y:S05]  /*6da0*/  BSYNC B1 ;  /* 0x0000000000017941 */ /* 0x000fea0003800000 */
.L_x_288:
[----:B------:R-:W-:Y:S01]  /*6db0*/  IMAD R151, R151, R155, R12 ;  /* 0x0000009b97977224 */ /* 0x000fe200078e020c */
[----:B------:R-:W-:Y:S06]  /*6dc0*/  @P0 BRA `(.L_x_290) ;  /* 0x0000001800100947 */ /* 0x000fec0003800000 */
[----:B------:R0:W-:Y:S01]  /*6dd0*/  STG.E.U8 desc[UR36][R6.64+0xf9], R151 ;  /* 0x0000f99706007986 */ /* 0x0001e2000c101124 */
[----:B------:R-:W-:Y:S05]  /*6de0*/  BRA `(.L_x_290) ;  /* 0x0000001800087947 */ /* 0x000fea0003800000 */
.L_x_33:
[C---:B------:R-:W-:Y:S02]  /*6df0*/  ISETP.GE.AND P1, PT, R162.reuse, 0x1, PT ;  /* 0x00000001a200780c */ /* 0x040fe40003f26270 */
[----:B------:R-:W-:Y:S02]  /*6e00*/  ISETP.GE.AND P0, PT, R162, 0x9, PT ;  /* 0x00000009a200780c */ /* 0x000fe40003f06270 */
[C---:B------:R-:W-:Y:S02]  /*6e10*/  ISETP.LT.OR P4, PT, R0.reuse, 0x1, !P1 ;  /* 0x000000010000780c */ /* 0x040fe40004f81670 */
[C---:B------:R-:W-:Y:S02]  /*6e20*/  ISETP.LT.OR P3, PT, R0.reuse, 0x2, !P1 ;  /* 0x000000020000780c */ /* 0x040fe40004f61670 */
[C---:B------:R-:W-:Y:S02]  /*6e30*/  ISETP.LT.OR P2, PT, R0.reuse, 0x1, !P0 ;  /* 0x000000010000780c */ /* 0x040fe40004741670 */
[----:B------:R-:W-:-:S07]  /*6e40*/  ISETP.LT.OR P5, PT, R0, 0x2, !P0 ;  /* 0x000000020000780c */ /* 0x000fce00047a1670 */
[-C--:B------:R-:W-:Y:S02]  /*6e50*/  @!P4 IMAD R3, R24, R155.reuse, RZ ;  /* 0x0000009b1803c224 */ /* 0x080fe400078e02ff */
[-C--:B------:R-:W-:Y:S02]  /*6e60*/  @!P3 IMAD R25, R25, R155.reuse, RZ ;  /* 0x0000009b1919b224 */ /* 0x080fe400078e02ff */
[-C--:B------:R-:W-:Y:S01]  /*6e70*/  @!P2 IMAD R9, R26, R155.reuse, RZ ;  /* 0x0000009b1a09a224 */ /* 0x080fe200078e02ff */
[----:B------:R0:W-:Y:S01]  /*6e80*/  @!P4 STG.E.U8 desc[UR36][R4.64], R3 ;  /* 0x000000030400c986 */ /* 0x0001e2000c101124 */
[C---:B------:R-:W-:Y:S01]  /*6e90*/  ISETP.LT.OR P4, PT, R0.reuse, 0x9, !P1 ;  /* 0x000000090000780c */ /* 0x040fe20004f81670 */
[----:B------:R-:W-:Y:S02]  /*6ea0*/  @!P5 IMAD R27, R27, R155, RZ ;  /* 0x0000009b1b1bd224 */ /* 0x000fe400078e02ff */
[----:B------:R-:W-:Y:S01]  /*6eb0*/  @!P3 STG.E.U8 desc[UR36][R4.64+0x1], R25 ;  /* 0x000001190400b986 */ /* 0x000fe2000c101124 */
[----:B------:R-:W-:-:S03]  /*6ec0*/  ISETP.LT.OR P3, PT, R0, 0xa, !P1 ;  /* 0x0000000a0000780c */ /* 0x000fc60004f61670 */
[----:B------:R1:W-:Y:S01]  /*6ed0*/  @!P2 STG.E.U8 desc[UR36][R6.64], R9 ;  /* 0x000000090600a986 */ /* 0x0003e2000c101124 */
[----:B------:R-:W-:-:S03]  /*6ee0*/  ISETP.LT.OR P2, PT, R0, 0x9, !P0 ;  /* 0x000000090000780c */ /* 0x000fc60004741670 */
[----:B------:R-:W-:Y:S01]  /*6ef0*/  @!P5 STG.E.U8 desc[UR36][R6.64+0x1], R27 ;  /* 0x0000011b0600d986 */ /* 0x000fe2000c101124 */
[----:B------:R-:W-:Y:S01]  /*6f00*/  ISETP.LT.OR P5, PT, R0, 0xa, !P0 ;  /* 0x0000000a0000780c */ /* 0x000fe200047a1670 */
[----:B------:R-:W-:-:S04]  /*6f10*/  @!P4 IMAD R11, R28, R155, RZ ;  /* 0x0000009b1c0bc224 */ /* 0x000fc800078e02ff */
[-C--:B------:R-:W-:Y:S01]  /*6f20*/  @!P3 IMAD R29, R29, R155.reuse, RZ ;  /* 0x0000009b1d1db224 */ /* 0x080fe200078e02ff */
[----:B------:R-:W-:Y:S01]  /*6f30*/  @!P4 STG.E.U8 desc[UR36][R4.64+0x8], R11 ;  /* 0x0000080b0400c986 */ /* 0x000fe2000c101124 */
[----:B------:R-:W-:Y:S02]  /*6f40*/  ISETP.LT.OR P4, PT, R0, 0x11, !P1 ;  /* 0x000000110000780c */ /* 0x000fe40004f81670 */
[-C--:B0-----:R-:W-:Y:S01]  /*6f50*/  @!P2 IMAD R3, R30, R155.reuse, RZ ;  /* 0x0000009b1e03a224 */ /* 0x081fe200078e02ff */
[----:B------:R-:W-:Y:S01]  /*6f60*/  @!P3 STG.E.U8 desc[UR36][R4.64+0x9], R29 ;  /* 0x0000091d0400b986 */ /* 0x000fe2000c101124 */
[C---:B------:R-:W-:Y:S02]  /*6f70*/  ISETP.LT.OR P3, PT, R0.reuse, 0x12, !P1 ;  /* 0x000000120000780c */ /* 0x040fe40004f61670 */
[----:B------:R-:W-:Y:S01]  /*6f80*/  @!P5 IMAD R31, R31, R155, RZ ;  /* 0x0000009b1f1fd224 */ /* 0x000fe200078e02ff */
[----:B------:R0:W-:Y:S01]  /*6f90*/  @!P2 STG.E.U8 desc[UR36][R6.64+0x8], R3 ;  /* 0x000008030600a986 */ /* 0x0001e2000c101124 */
[----:B------:R-:W-:-:S03]  /*6fa0*/  ISETP.LT.OR P2, PT, R0, 0x11, !P0 ;  /* 0x000000110000780c */ /* 0x000fc60004741670 */
[----:B------:R-:W-:Y:S01]  /*6fb0*/  @!P5 STG.E.U8 desc[UR36][R6.64+0x9], R31 ;  /* 0x0000091f0600d986 */ /* 0x000fe2000c101124 */
[----:B------:R-:W-:Y:S01]  /*6fc0*/  ISETP.LT.OR P5, PT, R0, 0x12, !P0 ;  /* 0x000000120000780c */ /* 0x000fe200047a1670 */
[----:B-1----:R-:W-:-:S04]  /*6fd0*/  @!P4 IMAD R9, R32, R155, RZ ;  /* 0x0000009b2009c224 */ /* 0x002fc800078e02ff */
        /* <DEDUP_REMOVED lines=301> */
[----:B------:R1:W-:Y:S01]  /*82b0*/  @!P4 STG.E.U8 desc[UR36][R4.64+0xd8], R11 ;  /* 0x0000d80b0400c986 */ /* 0x0003e2000c101124 */
        /* <DEDUP_REMOVED lines=13> */
[-C--:B-1----:R-:W-:Y:S01]  /*8390*/  @!P2 IMAD R11, R138, R155.reuse, RZ ;  /* 0x0000009b8a0ba224 */ /* 0x082fe200078e02ff */
[----:B------:R-:W-:Y:S01]  /*83a0*/  @!P3 STG.E.U8 desc[UR36][R4.64+0xe1], R137 ;  /* 0x0000e1890400b986 */ /* 0x000fe2000c101124 */
[C---:B------:R-:W-:Y:S02]  /*83b0*/  ISETP.LT.OR P3, PT, R0.reuse, 0xea, !P1 ;  /* 0x000000ea0000780c */ /* 0x040fe40004f61670 */
[----:B------:R-:W-:Y:S01]  /*83c0*/  @!P5 IMAD R139, R139, R155, RZ ;  /* 0x0000009b8b8bd224 */ /* 0x000fe200078e02ff */
[----:B------:R1:W-:Y:S01]  /*83d0*/  @!P2 STG.E.U8 desc[UR36][R6.64+0xe0], R11 ;  /* 0x0000e00b0600a986 */ /* 0x0003e2000c101124 */
[----:B------:R-:W-:-:S03]  /*83e0*/  ISETP.LT.OR P2, PT, R0, 0xe9, !P0 ;  /* 0x000000e90000780c */ /* 0x000fc60004741670 */
[----:B------:R-:W-:Y:S01]  /*83f0*/  @!P5 STG.E.U8 desc[UR36][R6.64+0xe1], R139 ;  /* 0x0000e18b0600d986 */ /* 0x000fe2000c101124 */
[----:B------:R-:W-:Y:S01]  /*8400*/  ISETP.LT.OR P5, PT, R0, 0xea, !P0 ;  /* 0x000000ea0000780c */ /* 0x000fe200047a1670 */
[----:B0-----:R-:W-:-:S04]  /*8410*/  @!P4 IMAD R3, R140, R155, RZ ;  /* 0x0000009b8c03c224 */ /* 0x001fc800078e02ff */
[-C--:B------:R-:W-:Y:S01]  /*8420*/  @!P3 IMAD R141, R141, R155.reuse, RZ ;  /* 0x0000009b8d8db224 */ /* 0x080fe200078e02ff */
[----:B------:R0:W-:Y:S01]  /*8430*/  @!P4 STG.E.U8 desc[UR36][R4.64+0xe8], R3 ;  /* 0x0000e8030400c986 */ /* 0x0001e2000c101124 */
[----:B------:R-:W-:Y:S02]  /*8440*/  ISETP.LT.OR P4, PT, R0, 0xf2, !P1 ;  /* 0x000000f20000780c */ /* 0x000fe40004f81670 */
[-C--:B---3--:R-:W-:Y:S01]  /*8450*/  @!P2 IMAD R9, R142, R155.reuse, RZ ;  /* 0x0000009b8e09a224 */ /* 0x088fe200078e02ff */
[----:B------:R-:W-:Y:S01]  /*8460*/  @!P3 STG.E.U8 desc[UR36][R4.64+0xe9], R141 ;  /* 0x0000e98d0400b986 */ /* 0x000fe2000c101124 */
[C---:B------:R-:W-:Y:S02]  /*8470*/  ISETP.LT.OR P3, PT, R0.reuse, 0xf1, !P1 ;  /* 0x000000f10000780c */ /* 0x040fe40004f61670 */
[----:B------:R-:W-:Y:S01]  /*8480*/  @!P5 IMAD R143, R143, R155, RZ ;  /* 0x0000009b8f8fd224 */ /* 0x000fe200078e02ff */
[----:B------:R-:W-:Y:S01]  /*8490*/  @!P2 STG.E.U8 desc[UR36][R6.64+0xe8], R9 ;  /* 0x0000e8090600a986 */ /* 0x000fe2000c101124 */
[----:B------:R-:W-:-:S03]  /*84a0*/  ISETP.LT.OR P2, PT, R0, 0xf1, !P0 ;  /* 0x000000f10000780c */ /* 0x000fc60004741670 */
[----:B------:R-:W-:Y:S01]  /*84b0*/  @!P5 STG.E.U8 desc[UR36][R6.64+0xe9], R143 ;  /* 0x0000e98f0600d986 */ /* 0x000fe2000c101124 */
[----:B------:R-:W-:Y:S01]  /*84c0*/  ISETP.LT.OR P5, PT, R0, 0xf9, !P0 ;  /* 0x000000f90000780c */ /* 0x000fe200047a1670 */
[----:B------:R-:W-:-:S04]  /*84d0*/  @!P4 IMAD R145, R145, R155, RZ ;  /* 0x0000009b9191c224 */ /* 0x000fc800078e02ff */
[-C--:B-1----:R-:W-:Y:S01]  /*84e0*/  @!P3 IMAD R11, R144, R155.reuse, RZ ;  /* 0x0000009b900bb224 */ /* 0x082fe200078e02ff */
[----:B------:R-:W-:Y:S01]  /*84f0*/  @!P4 STG.E.U8 desc[UR36][R4.64+0xf1], R145 ;  /* 0x0000f1910400c986 */ /* 0x000fe2000c101124 */
[C---:B------:R-:W-:Y:S02]  /*8500*/  ISETP.LT.OR P4, PT, R0.reuse, 0xf2, !P0 ;  /* 0x000000f20000780c */ /* 0x040fe40004781670 */
[C---:B------:R-:W-:Y:S01]  /*8510*/  ISETP.LT.OR P0, PT, R0.reuse, 0xfa, !P0 ;  /* 0x000000fa0000780c */ /* 0x040fe20004701670 */
[----:B------:R1:W-:Y:S01]  /*8520*/  @!P3 STG.E.U8 desc[UR36][R4.64+0xf0], R11 ;  /* 0x0000f00b0400b986 */ /* 0x0003e2000c101124 */
[----:B------:R-:W-:Y:S01]  /*8530*/  ISETP.LT.OR P3, PT, R0, 0xf9, !P1 ;  /* 0x000000f90000780c */ /* 0x000fe20004f61670 */
[----:B0-----:R-:W-:Y:S01]  /*8540*/  @!P2 IMAD R3, R146, R155, RZ ;  /* 0x0000009b9203a224 */ /* 0x001fe200078e02ff */
[----:B------:R-:W-:-:S04]  /*8550*/  ISETP.LT.OR P1, PT, R0, 0xfa, !P1 ;  /* 0x000000fa0000780c */ /* 0x000fc80004f21670 */
[----:B------:R0:W-:Y:S03]  /*8560*/  @!P2 STG.E.U8 desc[UR36][R6.64+0xf0], R3 ;  /* 0x0000f0030600a986 */ /* 0x0001e6000c101124 */
[-C--:B------:R-:W-:Y:S02]  /*8570*/  @!P4 IMAD R147, R147, R155.reuse, RZ ;  /* 0x0000009b9393c224 */ /* 0x080fe400078e02ff */
[-C--:B-1----:R-:W-:Y:S02]  /*8580*/  @!P5 IMAD R11, R150, R155.reuse, RZ ;  /* 0x0000009b960bd224 */ /* 0x082fe400078e02ff */
[-C--:B------:R-:W-:Y:S01]  /*8590*/  @!P3 IMAD R9, R148, R155.reuse, RZ ;  /* 0x0000009b9409b224 */ /* 0x080fe200078e02ff */
[----:B------:R0:W-:Y:S01]  /*85a0*/  @!P4 STG.E.U8 desc[UR36][R6.64+0xf1], R147 ;  /* 0x0000f1930600c986 */ /* 0x0001e2000c101124 */
[-C--:B------:R-:W-:Y:S02]  /*85b0*/  @!P1 IMAD R149, R149, R155.reuse, RZ ;  /* 0x0000009b95959224 */ /* 0x080fe400078e02ff */
[----:B------:R-:W-:Y:S01]  /*85c0*/  @!P0 IMAD R151, R151, R155, RZ ;  /* 0x0000009b97978224 */ /* 0x000fe200078e02ff */
[----:B------:R0:W-:Y:S04]  /*85d0*/  @!P3 STG.E.U8 desc[UR36][R4.64+0xf8], R9 ;  /* 0x0000f8090400b986 */ /* 0x0001e8000c101124 */
[----:B------:R0:W-:Y:S04]  /*85e0*/  @!P1 STG.E.U8 desc[UR36][R4.64+0xf9], R149 ;  /* 0x0000f99504009986 */ /* 0x0001e8000c101124 */
[----:B------:R0:W-:Y:S04]  /*85f0*/  @!P5 STG.E.U8 desc[UR36][R6.64+0xf8], R11 ;  /* 0x0000f80b0600d986 */ /* 0x0001e8000c101124 */
[----:B------:R0:W-:Y:S02]  /*8600*/  @!P0 STG.E.U8 desc[UR36][R6.64+0xf9], R151 ;  /* 0x0000f99706008986 */ /* 0x0001e4000c101124 */
.L_x_290:
[----:B------:R-:W-:Y:S05]  /*8610*/  BSYNC B0 ;  /* 0x0000000000007941 */ /* 0x000fea0003800000 */
.L_x_32:
[----:B------:R-:W-:Y:S01]  /*8620*/  ULDC UR4, c[0x0][0xc] ;  /* 0x0000030000047ab9 */ /* 0x000fe20000000800 */
[----:B------:R-:W-:Y:S01]  /*8630*/  ULDC UR5, c[0x0][0x10] ;  /* 0x0000040000057ab9 */ /* 0x000fe20000000800 */
[----:B01----:R-:W0:Y:S01]  /*8640*/  LDC R3, c[0x0][0x14] ;  /* 0x00000500ff037b82 */ /* 0x003e220000000800 */
[----:B------:R-:W-:Y:S01]  /*8650*/  UIMAD.WIDE.U32 UR4, UR4, UR5, URZ ;  /* 0x00000005040472a5 */ /* 0x000fe2000f8e003f */
[----:B------:R-:W-:Y:S01]  /*8660*/  PRMT R0, RZ, 0x7610, R0 ;  /* 0x00007610ff007816 */ /* 0x000fe20000000000 */
[----:B------:R-:W-:Y:S02]  /*8670*/  IMAD.MOV.U32 R153, RZ, RZ, -0x1 ;  /* 0xffffffffff997424 */ /* 0x000fe400078e00ff */
[----:B------:R-:W-:Y:S02]  /*8680*/  IMAD.MOV.U32 R22, RZ, RZ, -0x1 ;  /* 0xffffffffff167424 */ /* 0x000fe400078e00ff */
[----:B0-----:R-:W-:-:S04]  /*8690*/  IMAD.WIDE.U32 R16, R3, UR4, R16 ;  /* 0x0000000403107c25 */ /* 0x001fc8000f8e0010 */
[----:B------:R-:W-:Y:S01]  /*86a0*/  IMAD R3, R3, UR5, RZ ;  /* 0x0000000503037c24 */ /* 0x000fe2000f8e02ff */
[----:B------:R-:W-:Y:S02]  /*86b0*/  ULDC.64 UR4, c[0x0][0x650] ;  /* 0x0001940000047ab9 */ /* 0x000fe40000000a00 */
[----:B------:R-:W-:Y:S01]  /*86c0*/  ISETP.GE.U32.AND P0, PT, R16, UR4, PT ;  /* 0x0000000410007c0c */ /* 0x000fe2000bf06070 */
[----:B------:R-:W-:-:S05]  /*86d0*/  IMAD.IADD R17, R17, 0x1, R3 ;  /* 0x0000000111117824 */ /* 0x000fca00078e0203 */
[----:B------:R-:W-:-:S13]  /*86e0*/  ISETP.GE.U32.AND.EX P0, PT, R17, UR5, PT, P0 ;  /* 0x0000000511007c0c */ /* 0x000fda000bf06100 */
[----:B------:R-:W-:Y:S05]  /*86f0*/  @P0 BRA `(.L_x_291) ;  /* 0x0000000400640947 */ /* 0x000fea0003800000 */
[----:B------:R-:W0:Y:S01]  /*8700*/  S2R R12, SR_CTAID.X ;  /* 0x00000000000c7919 */ /* 0x000e220000002500 */
[----:B------:R-:W1:Y:S01]  /*8710*/  LDC.64 R10, c[0x0][0x628] ;  /* 0x00018a00ff0a7b82 */ /* 0x000e620000000a00 */
[----:B------:R-:W-:Y:S01]  /*8720*/  ULDC UR4, c[0x0][0x150] ;  /* 0x0000540000047ab9 */ /* 0x000fe20000000800 */
[----:B------:R-:W-:Y:S01]  /*8730*/  IMAD.MOV.U32 R8, RZ, RZ, R16 ;  /* 0x000000ffff087224 */ /* 0x000fe200078e0010 */
[----:B------:R-:W0:Y:S01]  /*8740*/  S2R R24, SR_CTAID.Y ;  /* 0x0000000000187919 */ /* 0x000e220000002600 */
[----:B------:R-:W-:-:S04]  /*8750*/  IMAD.MOV.U32 R9, RZ, RZ, R17 ;  /* 0x000000ffff097224 */ /* 0x000fc800078e0011 */
[----:B------:R-:W2:Y:S08]  /*8760*/  LDC R21, c[0x0][0x144] ;  /* 0x00005100ff157b82 */ /* 0x000eb00000000800 */
[----:B------:R-:W2:Y:S08]  /*8770*/  LDC R0, c[0x0][0x630] ;  /* 0x00018c00ff007b82 */ /* 0x000eb00000000800 */
[----:B------:R-:W2:Y:S01]  /*8780*/  LDC.64 R14, c[0x0][0x620] ;  /* 0x00018800ff0e7b82 */ /* 0x000ea20000000a00 */
[----:B-1----:R-:W-:-:S04]  /*8790*/  ISETP.NE.U32.AND P0, PT, R10, RZ, PT ;  /* 0x000000ff0a00720c */ /* 0x002fc80003f05070 */
[----:B------:R-:W-:Y:S02]  /*87a0*/  ISETP.NE.AND.EX P0, PT, R11, RZ, PT, P0 ;  /* 0x000000ff0b00720c */ /* 0x000fe40003f05300 */
[----:B0-----:R-:W-:-:S05]  /*87b0*/  I2FP.F32.U32 R3, R12 ;  /* 0x0000000c00037245 */ /* 0x001fca0000201000 */
[----:B------:R-:W-:-:S04]  /*87c0*/  FMUL R3, R3, UR4 ;  /* 0x0000000403037c20 */ /* 0x000fc80008400000 */
[----:B------:R0:W1:Y:S02]  /*87d0*/  F2I.U32.TRUNC.NTZ R20, R3 ;  /* 0x0000000300147305 */ /* 0x000064000020f000 */
[----:B------:R-:W-:Y:S05]  /*87e0*/  @!P0 BRA `(.L_x_292) ;  /* 0x0000000000288947 */ /* 0x000fea0003800000 */
[----:B0-----:R-:W0:Y:S02]  /*87f0*/  LDC R3, c[0x0][0x634] ;  /* 0x00018d00ff037b82 */ /* 0x001e240000000800 */
[----:B0-----:R-:W-:-:S05]  /*8800*/  IADD3 R3, P0, R16, R3, RZ ;  /* 0x0000000310037210 */ /* 0x001fca0007f1e0ff */
[----:B------:R-:W-:-:S04]  /*8810*/  IMAD.X R13, RZ, RZ, R17, P0 ;  /* 0x000000ffff0d7224 */ /* 0x000fc800000e0611 */
[----:B---3--:R-:W-:-:S04]  /*8820*/  IMAD.WIDE.U32 R4, R13, R10, RZ ;  /* 0x0000000a0d047225 */ /* 0x008fc800078e00ff */
[----:B----4-:R-:W-:-:S04]  /*8830*/  IMAD.WIDE.U32 R6, P0, R3, R11, R4 ;  /* 0x0000000b03067225 */ /* 0x010fc80007800004 */
[----:B------:R-:W-:-:S04]  /*8840*/  IMAD.WIDE.U32 R4, R3, R10, RZ ;  /* 0x0000000a03047225 */ /* 0x000fc800078e00ff */
[----:B------:R-:W-:Y:S01]  /*8850*/  IMAD.X R9, RZ, RZ, RZ, P0 ;  /* 0x000000ffff097224 */ /* 0x000fe200000e06ff */
[----:B------:R-:W-:Y:S01]  /*8860*/  IADD3 RZ, P0, R5, R6, RZ ;  /* 0x0000000605ff7210 */ /* 0x000fe20007f1e0ff */
[----:B------:R-:W-:-:S04]  /*8870*/  IMAD.MOV.U32 R8, RZ, RZ, R7 ;  /* 0x000000ffff087224 */ /* 0x000fc800078e0007 */
[----:B------:R-:W-:-:S08]  /*8880*/  IMAD.WIDE.U32.X R8, R13, R11, R8, P0 ;  /* 0x0000000b0d087225 */ /* 0x000fd000000e0408 */
.L_x_292:
[----:B------:R-:W3:Y:S01]  /*8890*/  LDC.64 R28, c[0x0][0x640] ;  /* 0x00019000ff1c7b82 */ /* 0x000ee20000000a00 */
[-CC-:B--2---:R-:W-:Y:S01]  /*88a0*/  SHF.R.U64 R22, R8, R0.reuse, R9.reuse ;  /* 0x0000000008167219 */ /* 0x184fe20000001209 */
[----:B-1----:R-:W-:Y:S01]  /*88b0*/  IMAD.MOV R20, RZ, RZ, -R20 ;  /* 0x000000ffff147224 */ /* 0x002fe200078e0a14 */
[----:B------:R-:W-:Y:S01]  /*88c0*/  SHF.R.U32.HI R0, RZ, R0, R9 ;  /* 0x00000000ff007219 */ /* 0x000fe20000011609 */
[----:B------:R-:W-:Y:S01]  /*88d0*/  ULDC UR4, c[0x0][0x154] ;  /* 0x0000550000047ab9 */ /* 0x000fe20000000800 */
[----:B0-----:R-:W-:Y:S01]  /*88e0*/  IADD3 R3, P0, RZ, -R22, RZ ;  /* 0x80000016ff037210 */ /* 0x001fe20007f1e0ff */
[----:B------:R-:W-:Y:S02]  /*88f0*/  IMAD R21, R21, R20, R12 ;  /* 0x0000001415157224 */ /* 0x000fe400078e020c */
[----:B----4-:R-:W0:Y:S01]  /*8900*/  LDC R6, c[0x0][0x618] ;  /* 0x00018600ff067b82 */ /* 0x010e220000000800 */
[----:B------:R-:W-:Y:S02]  /*8910*/  IMAD.MOV.U32 R7, RZ, RZ, 0x1 ;  /* 0x00000001ff077424 */ /* 0x000fe400078e00ff */
[----:B---3--:R-:W-:-:S04]  /*8920*/  IMAD.X R5, RZ, RZ, ~R0, P0 ;  /* 0x000000ffff057224 */ /* 0x008fc800000e0e00 */
[-C--:B------:R-:W-:Y:S01]  /*8930*/  IMAD R0, R5, R14.reuse, RZ ;  /* 0x0000000e05007224 */ /* 0x080fe200078e02ff */
[----:B------:R-:W1:Y:S01]  /*8940*/  LDC R8, c[0x0][0x608] ;  /* 0x00018200ff087b82 */ /* 0x000e620000000800 */
[----:B------:R-:W-:-:S04]  /*8950*/  IMAD.WIDE.U32 R4, R3, R14, R16 ;  /* 0x0000000e03047225 */ /* 0x000fc800078e0010 */
[----:B------:R-:W-:Y:S01]  /*8960*/  IMAD R3, R3, R15, R0 ;  /* 0x0000000f03037224 */ /* 0x000fe200078e0200 */
[----:B------:R-:W-:Y:S02]  /*8970*/  I2FP.F32.U32 R0, R24 ;  /* 0x0000001800007245 */ /* 0x000fe40000201000 */
[----:B------:R-:W2:Y:S01]  /*8980*/  LDC R26, c[0x0][0x658] ;  /* 0x00019600ff1a7b82 */ /* 0x000ea20000000800 */
[----:B------:R-:W-:Y:S01]  /*8990*/  IMAD.IADD R3, R5, 0x1, R3 ;  /* 0x0000000105037824 */ /* 0x000fe200078e0203 */
[----:B------:R-:W-:Y:S01]  /*89a0*/  ISETP.NE.U32.AND P0, PT, R28, RZ, PT ;  /* 0x000000ff1c00720c */ /* 0x000fe20003f05070 */
[----:B------:R-:W-:Y:S01]  /*89b0*/  FMUL R0, R0, UR4 ;  /* 0x0000000400007c20 */ /* 0x000fe20008400000 */
[----:B------:R-:W-:Y:S02]  /*89c0*/  IMAD.MOV.U32 R5, RZ, RZ, -0x1 ;  /* 0xffffffffff057424 */ /* 0x000fe400078e00ff */
[----:B------:R-:W-:Y:S01]  /*89d0*/  ISETP.NE.AND.EX P0, PT, R29, RZ, PT, P0 ;  /* 0x000000ff1d00720c */ /* 0x000fe20003f05300 */
[----:B------:R3:W4:Y:S01]  /*89e0*/  F2I.U32.TRUNC.NTZ R13, R0 ;  /* 0x00000000000d7305 */ /* 0x000722000020f000 */
[----:B------:R-:W3:Y:S01]  /*89f0*/  LDC R15, c[0x0][0x148] ;  /* 0x00005200ff0f7b82 */ /* 0x000ee20000000800 */
[----:B0-----:R-:W-:-:S02]  /*8a00*/  SHF.R.U64 R12, R4, R6, R3 ;  /* 0x00000006040c7219 */ /* 0x001fc40000001203 */
[----:B------:R-:W-:-:S05]  /*8a10*/  SHF.R.U32.HI R3, RZ, R6, R3 ;  /* 0x00000006ff037219 */ /* 0x000fca0000011603 */
[----:B------:R-:W0:Y:S01]  /*8a20*/  LDC R20, c[0x0][0x600] ;  /* 0x00018000ff147b82 */ /* 0x000e220000000800 */
[-CC-:B-1----:R-:W-:Y:S02]  /*8a30*/  SHF.R.U64 R10, R12, R8.reuse, R3.reuse ;  /* 0x000000080c0a7219 */ /* 0x182fe40000001203 */
[----:B------:R-:W-:-:S05]  /*8a40*/  SHF.R.U32.HI R3, RZ, R8, R3 ;  /* 0x00000008ff037219 */ /* 0x000fca0000011603 */
[----:B------:R-:W1:Y:S01]  /*8a50*/  LDC R27, c[0x0][0x648] ;  /* 0x00019200ff1b7b82 */ /* 0x000e620000000800 */
[-C--:B--2---:R-:W-:Y:S02]  /*8a60*/  SHF.L.U32 R4, R5, R26.reuse, RZ ;  /* 0x0000001a05047219 */ /* 0x084fe400000006ff */
[--C-:B------:R-:W-:Y:S02]  /*8a70*/  SHF.R.U64 R14, R10, R26, R3.reuse ;  /* 0x0000001a0a0e7219 */ /* 0x100fe40000001203 */
[----:B------:R-:W-:Y:S02]  /*8a80*/  LOP3.LUT R25, RZ, R4, RZ, 0x33, !PT ;  /* 0x00000004ff197212 */ /* 0x000fe400078e33ff */
[-C--:B------:R-:W-:Y:S01]  /*8a90*/  SHF.R.U32.HI R5, RZ, R26.reuse, R3 ;  /* 0x0000001aff057219 */ /* 0x080fe20000011603 */
[----:B------:R-:W2:Y:S01]  /*8aa0*/  LDC R30, c[0x0][0x638] ;  /* 0x00018e00ff1e7b82 */ /* 0x000ea20000000800 */
[----:B------:R-:W-:Y:S01]  /*8ab0*/  SHF.L.U32 R154, R7, R26, RZ ;  /* 0x0000001a079a7219 */ /* 0x000fe200000006ff */
[----:B------:R-:W-:-:S06]  /*8ac0*/  IMAD.MOV.U32 R4, RZ, RZ, R14 ;  /* 0x000000ffff047224 */ /* 0x000fcc00078e000e */
[----:B------:R-:W0:Y:S01]  /*8ad0*/  LDC R31, c[0x0][0x610] ;  /* 0x00018400ff1f7b82 */ /* 0x000e220000000800 */
[----:B----4-:R-:W-:Y:S05]  /*8ae0*/  @!P0 BRA `(.L_x_293) ;  /* 0x0000000000288947 */ /* 0x010fea0003800000 */
        /* <DEDUP_REMOVED lines=10> */
.L_x_293:
[----:B------:R-:W-:Y:S01]  /*8b90*/  ISETP.NE.AND P0, PT, R2, 0x1, PT ;  /* 0x000000010200780c */ /* 0x000fe20003f05270 */
[----:B0-----:R-:W-:Y:S01]  /*8ba0*/  VIADD R7, R20, 0xffffffff ;  /* 0xffffffff14077836 */ /* 0x001fe20000000000 */
[----:B-1-3--:R-:W-:Y:S01]  /*8bb0*/  SHF.R.U64 R0, R4, R27, R5 ;  /* 0x0000001b04007219 */ /* 0x00afe20000001205 */
[----:B------:R-:W-:Y:S01]  /*8bc0*/  IMAD.MOV R13, RZ, RZ, -R13 ;  /* 0x000000ffff0d7224 */ /* 0x000fe200078e0a0d */
[----:B------:R-:W-:Y:S01]  /*8bd0*/  LOP3.LUT R5, R10, R25, RZ, 0xc0, !PT ;  /* 0x000000190a057212 */ /* 0x000fe200078ec0ff */
[----:B------:R-:W-:Y:S02]  /*8be0*/  IMAD.MOV.U32 R4, RZ, RZ, 0x1 ;  /* 0x00000001ff047424 */ /* 0x000fe400078e00ff */
[----:B------:R-:W-:Y:S02]  /*8bf0*/  IMAD.MOV R3, RZ, RZ, -R0 ;  /* 0x000000ffff037224 */ /* 0x000fe400078e0a00 */
[----:B------:R-:W-:Y:S01]  /*8c00*/  IMAD R154, R154, R0, R5 ;  /* 0x000000009a9a7224 */ /* 0x000fe200078e0205 */
[----:B------:R-:W-:Y:S01]  /*8c10*/  LOP3.LUT R5, R12, R7, RZ, 0xc0, !PT ;  /* 0x000000070c057212 */ /* 0x000fe200078ec0ff */
[----:B--2---:R-:W-:-:S02]  /*8c20*/  IMAD R0, R3, R30, R14 ;  /* 0x0000001e03007224 */ /* 0x004fc400078e020e */
[----:B------:R-:W-:Y:S02]  /*8c30*/  @P0 IMAD R21, R15, R13, R24 ;  /* 0x0000000d0f150224 */ /* 0x000fe400078e0218 */
[----:B------:R-:W-:Y:S01]  /*8c40*/  IMAD R3, R0, R20, R5 ;  /* 0x0000001400037224 */ /* 0x000fe200078e0205 */
[----:B------:R-:W-:Y:S01]  /*8c50*/  PRMT R0, R4, 0x7610, R0 ;  /* 0x0000761004007816 */ /* 0x000fe20000000000 */
[----:B------:R-:W-:-:S05]  /*8c60*/  IMAD R154, R154, R31, R21 ;  /* 0x0000001f9a9a7224 */ /* 0x000fca00078e0215 */
[----:B------:R-:W-:Y:S02]  /*8c70*/  SEL R153, R3, R154, !P0 ;  /* 0x0000009a03997207 */ /* 0x000fe40004000000 */
[----:B------:R-:W-:-:S07]  /*8c80*/  SEL R154, R154, R3, !P0 ;  /* 0x000000039a9a7207 */ /* 0x000fce0004000000 */
.L_x_291:
[----:B------:R-:W-:-:S13]  /*8c90*/  LOP3.LUT P0, RZ, R0, 0xff, RZ, 0xc0, !PT ;  /* 0x000000ff00ff7812 */ /* 0x000fda000780c0ff */
[----:B------:R-:W-:Y:S05]  /*8ca0*/  @P0 BRA `(.L_x_294) ;  /* 0xffffff8400400947 */ /* 0x000fea000383ffff */
[----:B------:R-:W-:Y:S05]  /*8cb0*/  EXIT ;  /* 0x000000000000794d */ /* 0x000fea0003800000 */
.L_x_7:
[----:B0-----:R-:W-:Y:S01]  /*8cc0*/  ULDC.64 UR4, c[0x0][0x650] ;  /* 0x0001940000047ab9 */ /* 0x001fe20000000a00 */
        /* <DEDUP_REMOVED lines=25> */
.L_x_296:
[----:B------:R-:W0:Y:S01]  /*8e60*/  LDC.64 R28, c[0x0][0x640] ;  /* 0x00019000ff1c7b82 */ /* 0x000e220000000a00 */
[-CC-:B------:R-:W-:Y:S01]  /*8e70*/  SHF.R.U64 R22, R12, R6.reuse, R13.reuse ;  /* 0x000000060c167219 */ /* 0x180fe2000000120d */
[----:B------:R-:W-:Y:S01]  /*8e80*/  IMAD.MOV.U32 R30, RZ, RZ, 0x1 ;  /* 0x00000001ff1e7424 */ /* 0x000fe200078e00ff */
[----:B------:R-:W-:Y:S02]  /*8e90*/  SHF.R.U32.HI R6, RZ, R6, R13 ;  /* 0x00000006ff067219 */ /* 0x000fe4000001160d */
        /* <DEDUP_REMOVED lines=8> */
[----:B------:R-:W-:Y:S01]  /*8f20*/  IMAD.IADD R9, R9, 0x1, R11 ;  /* 0x0000000109097824 */ /* 0x000fe200078e020b */
[----:B0-----:R-:W-:-:S04]  /*8f30*/  ISETP.NE.U32.AND P0, PT, R28, RZ, PT ;  /* 0x000000ff1c00720c */ /* 0x001fc80003f05070 */
[----:B------:R-:W-:Y:S02]  /*8f40*/  ISETP.NE.AND.EX P0, PT, R29, RZ, PT, P0 ;  /* 0x000000ff1d00720c */ /* 0x000fe40003f05300 */
[----:B------:R-:W0:Y:S01]  /*8f50*/  LDC R20, c[0x0][0x600] ;  /* 0x00018000ff147b82 */ /* 0x000e220000000800 */
[-CC-:B-1----:R-:W-:Y:S01]  /*8f60*/  SHF.R.U64 R14, R8, R10.reuse, R9.reuse ;  /* 0x0000000a080e7219 */ /* 0x182fe20000001209 */
[----:B------:R-:W-:Y:S01]  /*8f70*/  IMAD.MOV.U32 R8, RZ, RZ, -0x1 ;  /* 0xffffffffff087424 */ /* 0x000fe200078e00ff */
[----:B------:R-:W-:-:S05]  /*8f80*/  SHF.R.U32.HI R9, RZ, R10, R9 ;  /* 0x0000000aff097219 */ /* 0x000fca0000011609 */
[----:B------:R-:W1:Y:S01]  /*8f90*/  LDC R26, c[0x0][0x648] ;  /* 0x00019200ff1a7b82 */ /* 0x000e620000000800 */
[-CC-:B--2---:R-:W-:Y:S02]  /*8fa0*/  SHF.R.U64 R21, R14, R12.reuse, R9.reuse ;  /* 0x0000000c0e157219 */ /* 0x184fe40000001209 */
[----:B------:R-:W-:-:S05]  /*8fb0*/  SHF.R.U32.HI R6, RZ, R12, R9 ;  /* 0x0000000cff067219 */ /* 0x000fca0000011609 */
[----:B------:R-:W2:Y:S01]  /*8fc0*/  LDC R27, c[0x0][0x638] ;  /* 0x00018e00ff1b7b82 */ /* 0x000ea20000000800 */
[-C--:B---3--:R-:W-:Y:S02]  /*8fd0*/  SHF.L.U32 R8, R8, R25.reuse, RZ ;  /* 0x0000001908087219 */ /* 0x088fe400000006ff */
[-CC-:B------:R-:W-:Y:S02]  /*8fe0*/  SHF.R.U64 R23, R21, R25.reuse, R6.reuse ;  /* 0x0000001915177219 */ /* 0x180fe40000001206 */
[----:B------:R-:W-:Y:S02]  /*8ff0*/  LOP3.LUT R32, RZ, R8, RZ, 0x33, !PT ;  /* 0x00000008ff207212 */ /* 0x000fe400078e33ff */
[----:B------:R-:W-:Y:S01]  /*9000*/  SHF.R.U32.HI R9, RZ, R25, R6 ;  /* 0x00000019ff097219 */ /* 0x000fe20000011606 */
[----:B------:R-:W3:Y:S01]  /*9010*/  LDC R31, c[0x0][0x610] ;  /* 0x00018400ff1f7b82 */ /* 0x000ee20000000800 */
[----:B------:R-:W-:Y:S01]  /*9020*/  IMAD.MOV.U32 R8, RZ, RZ, R23 ;  /* 0x000000ffff087224 */ /* 0x000fe200078e0017 */
[----:B------:R-:W-:Y:S06]  /*9030*/  @!P0 BRA `(.L_x_297) ;  /* 0x0000000000288947 */ /* 0x000fec0003800000 */
        /* <DEDUP_REMOVED lines=10> */
.L_x_297:
[----:B------:R-:W-:Y:S02]  /*90e0*/  ISETP.NE.AND P0, PT, R2, 0x1, PT ;  /* 0x000000010200780c */ /* 0x000fe40003f05270 */
[----:B-1----:R-:W-:Y:S01]  /*90f0*/  SHF.R.U64 R6, R8, R26, R9 ;  /* 0x0000001a08067219 */ /* 0x002fe20000001209 */
[----:B0-----:R-:W-:Y:S01]  /*9100*/  VIADD R9, R20, 0xffffffff ;  /* 0xffffffff14097836 */ /* 0x001fe20000000000 */
[----:B------:R-:W-:Y:S02]  /*9110*/  SHF.L.U32 R30, R30, R25, RZ ;  /* 0x000000191e1e7219 */ /* 0x000fe400000006ff */
[----:B------:R-:W-:Y:S01]  /*9120*/  LOP3.LUT R5, R21, R32, RZ, 0xc0, !PT ;  /* 0x0000002015057212 */ /* 0x000fe200078ec0ff */
[----:B------:R-:W-:-:S04]  /*9130*/  IMAD.MOV R8, RZ, RZ, -R6 ;  /* 0x000000ffff087224 */ /* 0x000fc800078e0a06 */
[----:B------:R-:W-:Y:S01]  /*9140*/  IMAD R6, R30, R6, R5 ;  /* 0x000000061e067224 */ /* 0x000fe200078e0205 */
[----:B------:R-:W-:Y:S01]  /*9150*/  LOP3.LUT R5, R14, R9, RZ, 0xc0, !PT ;  /* 0x000000090e057212 */ /* 0x000fe200078ec0ff */
[----:B------:R-:W-:Y:S02]  /*9160*/  @P0 IMAD R3, R7, R24, R4 ;  /* 0x0000001807030224 */ /* 0x000fe400078e0204 */
[----:B--2---:R-:W-:Y:S02]  /*9170*/  IMAD R4, R8, R27, R23 ;  /* 0x0000001b08047224 */ /* 0x004fe400078e0217 */
[----:B---3--:R-:W-:Y:S02]  /*9180*/  IMAD R3, R6, R31, R3 ;  /* 0x0000001f06037224 */ /* 0x008fe400078e0203 */
[----:B------:R-:W-:Y:S02]  /*9190*/  IMAD R4, R4, R20, R5 ;  /* 0x0000001404047224 */ /* 0x000fe400078e0205 */
[----:B------:R-:W-:-:S02]  /*91a0*/  IMAD.MOV.U32 R8, RZ, RZ, 0x1 ;  /* 0x00000001ff087424 */ /* 0x000fc400078e00ff */
[----:B------:R-:W-:Y:S01]  /*91b0*/  IMAD.MOV.U32 R6, RZ, RZ, R22 ;  /* 0x000000ffff067224 */ /* 0x000fe200078e0016 */
[----:B------:R-:W-:Y:S02]  /*91c0*/  SEL R21, R4, R3, !P0 ;  /* 0x0000000304157207 */ /* 0x000fe40004000000 */
[----:B------:R-:W-:-:S07]  /*91d0*/  SEL R20, R3, R4, !P0 ;  /* 0x0000000403147207 */ /* 0x000fce0004000000 */
.L_x_295:
[----:B------:R-:W-:-:S08]  /*91e0*/  NOP ;  /* 0x0000000000007918 */ /* 0x000fd00000000000 */
[----:B------:R-:W0:-:S00]  /*91f0*/  USETMAXREG.DEALLOC.CTAPOOL 0x28 ;  /* 0x00000028000079c8 */ /* 0x000e0000080e0500 */
[----:B0-----:R-:W-:-:S13]  /*9200*/  ISETP.NE.AND P0, PT, R0, RZ, PT ;  /* 0x000000ff0000720c */ /* 0x001fda0003f05270 */
[----:B------:R-:W-:Y:S05]  /*9210*/  @P0 EXIT ;  /* 0x000000000000094d */ /* 0x000fea0003800000 */
[----:B------:R-:W-:Y:S01]  /*9220*/  LOP3.LUT P0, RZ, R8, 0xff, RZ, 0xc0, !PT ;  /* 0x000000ff08ff7812 */ /* 0x000fe2000780c0ff */
[----:B------:R-:W-:Y:S02]  /*9230*/  IMAD.MOV.U32 R0, RZ, RZ, 0x1 ;  /* 0x00000001ff007424 */ /* 0x000fe400078e00ff */
[----:B------:R-:W-:-:S10]  /*9240*/  IMAD.MOV.U32 R3, RZ, RZ, RZ ;  /* 0x000000ffff037224 */ /* 0x000fd400078e00ff */
[----:B------:R-:W-:Y:S05]  /*9250*/  @!P0 BRA `(.L_x_298) ;  /* 0x0000000c007c8947 */ /* 0x000fea0003800000 */
[----:B------:R-:W0:Y:S01]  /*9260*/  LDC R0, c[0x0][0x28c] ;  /* 0x0000a300ff007b82 */ /* 0x000e220000000800 */
[----:B------:R-:W1:Y:S01]  /*9270*/  S2R R10, SR_CgaCtaId ;  /* 0x00000000000a7919 */ /* 0x000e620000008800 */
[----:B------:R-:W-:Y:S01]  /*9280*/  ULDC UR5, c[0x0][0x658] ;  /* 0x0001960000057ab9 */ /* 0x000fe20000000800 */
[----:B------:R-:W-:Y:S01]  /*9290*/  UMOV UR7, 0xffffffff ;  /* 0xffffffff00077882 */ /* 0x000fe20000000000 */
[----:B------:R-:W-:Y:S01]  /*92a0*/  ULDC UR6, c[0x0][0xc] ;  /* 0x0000030000067ab9 */ /* 0x000fe20000000800 */
[----:B------:R-:W-:Y:S01]  /*92b0*/  USHF.L.U32 UR9, UR7, UR5, URZ ;  /* 0x0000000507097299 */ /* 0x000fe2000800063f */
[----:B------:R-:W-:Y:S01]  /*92c0*/  BSSY B0, `(.L_x_298) ;  /* 0x00000d8000007945 */ /* 0x000fe20003800000 */
[----:B------:R-:W-:Y:S01]  /*92d0*/  UMOV UR8, 0x1 ;  /* 0x0000000100087882 */ /* 0x000fe20000000000 */
[----:B------:R-:W-:Y:S01]  /*92e0*/  ULDC UR7, c[0x0][0x10] ;  /* 0x0000040000077ab9 */ /* 0x000fe20000000800 */
[----:B------:R-:W-:Y:S01]  /*92f0*/  USHF.L.U32 UR5, UR8, UR5, URZ ;  /* 0x0000000508057299 */ /* 0x000fe2000800063f */
[----:B------:R-:W-:Y:S01]  /*9300*/  IMAD.MOV.U32 R9, RZ, RZ, 0x1 ;  /* 0x00000001ff097424 */ /* 0x000fe200078e00ff */
[----:B------:R-:W-:Y:S01]  /*9310*/  UIMAD.WIDE.U32 UR6, UR6, UR7, URZ ;  /* 0x00000007060672a5 */ /* 0x000fe2000f8e003f */
[----:B------:R-:W-:Y:S01]  /*9320*/  LOP3.LUT R13, R19, 0x2, RZ, 0xfc, !PT ;  /* 0x00000002130d7812 */ /* 0x000fe200078efcff */
[----:B------:R-:W-:Y:S01]  /*9330*/  ULDC UR8, c[0x0][0x14] ;  /* 0x0000050000087ab9 */ /* 0x000fe20000000800 */
[----:B------:R-:W-:Y:S01]  /*9340*/  ULDC UR4, c[0x0][0x600] ;  /* 0x0001800000047ab9 */ /* 0x000fe20000000800 */
[----:B------:R-:W-:-:S02]  /*9350*/  UIMAD.WIDE.U32 UR30, UR6, UR8, URZ ;  /* 0x00000008061e72a5 */ /* 0x000fc4000f8e003f */
[----:B------:R-:W-:Y:S02]  /*9360*/  UIMAD UR7, UR7, UR8, URZ ;  /* 0x00000008070772a4 */ /* 0x000fe4000f8e023f */
[----:B------:R-:W-:Y:S02]  /*9370*/  UIADD3 UR4, UR4, -0x1, URZ ;  /* 0xffffffff04047890 */ /* 0x000fe4000fffe03f */
[----:B------:R-:W-:Y:S02]  /*9380*/  ULOP3.LUT UR6, URZ, UR9, URZ, 0x33, !UPT ;  /* 0x000000093f067292 */ /* 0x000fe4000f8e333f */
[----:B------:R-:W-:Y:S01]  /*9390*/  UIADD3 UR7, UR31, UR7, URZ ;  /* 0x000000071f077290 */ /* 0x000fe2000fffe03f */
[----:B0-----:R-:W-:Y:S01]  /*93a0*/  VIADD R0, R0, 0xff ;  /* 0x000000ff00007836 */ /* 0x001fe20000000000 */
[----:B------:R-:W-:-:S04]  /*93b0*/  ULDC.64 UR38, c[0x0][0x198] ;  /* 0x0000660000267ab9 */ /* 0x000fc80000000a00 */
[----:B------:R-:W-:-:S04]  /*93c0*/  SHF.R.S32.HI R3, RZ, 0x1f, R0 ;  /* 0x0000001fff037819 */ /* 0x000fc80000011400 */
[----:B------:R-:W-:Y:S01]  /*93d0*/  LEA.HI R8, R3, R0, RZ, 0x8 ;  /* 0x0000000003087211 */ /* 0x000fe200078f40ff */
[C---:B-1----:R-:W-:Y:S02]  /*93e0*/  IMAD.SHL.U32 R4, R10.reuse, 0x4000, RZ ;  /* 0x000040000a047824 */ /* 0x042fe400078e00ff */
[----:B------:R-:W-:Y:S01]  /*93f0*/  IMAD.SHL.U32 R10, R10, 0x80, RZ ;  /* 0x000000800a0a7824 */ /* 0x000fe200078e00ff */
[----:B------:R-:W-:Y:S01]  /*9400*/  SHF.R.S32.HI R8, RZ, 0x8, R8 ;  /* 0x00000008ff087819 */ /* 0x000fe20000011408 */
[----:B------:R-:W-:Y:S01]  /*9410*/  IMAD.MOV.U32 R0, RZ, RZ, 0x1 ;  /* 0x00000001ff007424 */ /* 0x000fe200078e00ff */
[----:B------:R-:W-:Y:S01]  /*9420*/  LOP3.LUT R4, R4, 0x4000, RZ, 0xc0, !PT ;  /* 0x0000400004047812 */ /* 0x000fe200078ec0ff */
[----:B------:R-:W-:Y:S01]  /*9430*/  IMAD.MOV.U32 R3, RZ, RZ, RZ ;  /* 0x000000ffff037224 */ /* 0x000fe200078e00ff */
[----:B------:R-:W-:Y:S01]  /*9440*/  LOP3.LUT R10, R10, 0x80, RZ, 0xc0, !PT ;  /* 0x000000800a0a7812 */ /* 0x000fe200078ec0ff */
[----:B------:R-:W-:Y:S01]  /*9450*/  VIADD R12, R8, 0x1 ;  /* 0x00000001080c7836 */ /* 0x000fe20000000000 */
[----:B------:R-:W-:-:S07]  /*9460*/  LOP3.LUT R11, R4, 0x10100, RZ, 0xfc, !PT ;  /* 0x00010100040b7812 */ /* 0x000fce00078efcff */
.L_x_309:
[----:B------:R-:W-:-:S03]  /*9470*/  UMOV UR8, 0xffffffff ;  /* 0xffffffff00087882 */ /* 0x000fc60000000000 */
[----:B------:R-:W-:Y:S05]  /*9480*/  BRA.DIV UR8, `(.L_x_299) ;  /* 0x0000000e08907947 */ /* 0x000fea000b800000 */
[----:B------:R-:W-:-:S13]  /*9490*/  ELECT P6, URZ, PT ;  /* 0x00000000003f782f */ /* 0x000fda00038c0000 */
.L_x_318:
[----:B------:R-:W0:Y:S01]  /*94a0*/  LDC R4, c[0x0][0x28c] ;  /* 0x0000a300ff047b82 */ /* 0x000e220000000800 */
[----:B------:R-:W-:Y:S01]  /*94b0*/  BSSY B1, `(.L_x_300) ;  /* 0x0000044000017945 */ /* 0x000fe20003800000 */
[----:B0-----:R-:W-:-:S13]  /*94c0*/  ISETP.LT.OR P6, PT, R4, 0x1, !P6 ;  /* 0x000000010400780c */ /* 0x001fda00077c1670 */
[----:B------:R-:W-:Y:S05]  /*94d0*/  @P6 BRA `(.L_x_301) ;  /* 0x0000000400046947 */ /* 0x000fea0003800000 */
[----:B------:R-:W-:Y:S02]  /*94e0*/  IMAD.SHL.U32 R22, R20, 0x80, RZ ;  /* 0x0000008014167824 */ /* 0x000fe400078e00ff */
[----:B------:R-:W-:Y:S02]  /*94f0*/  IMAD R21, R21, 0x100, R10 ;  /* 0x0000010015157824 */ /* 0x000fe400078e020a */
[----:B------:R-:W-:Y:S02]  /*9500*/  IMAD.MOV.U32 R24, RZ, RZ, RZ ;  /* 0x000000ffff187224 */ /* 0x000fe400078e00ff */
[----:B------:R-:W-:Y:S02]  /*9510*/  IMAD.MOV.U32 R4, RZ, RZ, R12 ;  /* 0x000000ffff047224 */ /* 0x000fe400078e000c */
[----:B------:R-:W-:Y:S02]  /*9520*/  IMAD.MOV.U32 R5, RZ, RZ, R0 ;  /* 0x000000ffff057224 */ /* 0x000fe400078e0000 */
[----:B------:R-:W-:-:S07]  /*9530*/  IMAD.MOV.U32 R14, RZ, RZ, R3 ;  /* 0x000000ffff0e7224 */ /* 0x000fce00078e0003 */
.L_x_304:
[----:B------:R-:W0:Y:S01]  /*9540*/  S2R R20, SR_CgaCtaId ;  /* 0x0000000000147919 */ /* 0x000e220000008800 */
[----:B------:R-:W-:Y:S02]  /*9550*/  MOV R7, 0x400 ;  /* 0x0000040000077802 */ /* 0x000fe40000000f00 */
[----:B------:R-:W-:-:S13]  /*9560*/  LOP3.LUT P1, RZ, R18, 0x7f, RZ, 0xc0, !PT ;  /* 0x0000007f12ff7812 */ /* 0x000fda000782c0ff */
[----:B------:R-:W1:Y:S01]  /*9570*/  @!P1 LDC R15, c[0x0][0x500] ;  /* 0x00014000ff0f9b82 */ /* 0x000e620000000800 */
[----:B0-----:R-:W-:Y:S02]  /*9580*/  LEA R23, R20, R7, 0x18 ;  /* 0x0000000714177211 */ /* 0x001fe400078ec0ff */
[----:B------:R-:W-:-:S03]  /*9590*/  SHF.L.U32 R7, R5, 0x1f, RZ ;  /* 0x0000001f05077819 */ /* 0x000fc600000006ff */
[----:B------:R-:W-:-:S04]  /*95a0*/  IMAD R20, R14, 0x8, R23 ;  /* 0x000000080e147824 */ /* 0x000fc800078e0217 */
[----:B------:R-:W0:Y:S02]  /*95b0*/  SYNCS.PHASECHK.TRANS64.TRYWAIT P0, [R20+URZ+0x10], R7 ;  /* 0x00001007140075a7 */ /* 0x000e24000800017f */
[----:B01----:R-:W-:Y:S05]  /*95c0*/  @!P0 BRA `(.L_x_302) ;  /* 0x0000000c00608947 */ /* 0x003fea0003800000 */
.L_x_319:
[----:B0-----:R-:W-:Y:S01]  /*95d0*/  PRMT R7, R13, 0x9910, RZ ;  /* 0x000099100d077816 */ /* 0x001fe200000000ff */
[----:B------:R0:W-:Y:S03]  /*95e0*/  @!P1 SYNCS.ARRIVE.TRANS64 RZ, [R20+URZ], R15 ;  /* 0x0000000f14ff99a7 */ /* 0x0001e6000800003f */
[----:B------:R-:W-:-:S13]  /*95f0*/  ISETP.NE.AND P0, PT, R7, 0x2, PT ;  /* 0x000000020700780c */ /* 0x000fda0003f05270 */
[----:B0-----:R-:W-:Y:S05]  /*9600*/  @P0 BRA `(.L_x_303) ;  /* 0x0000000000040947 */ /* 0x001fea0003800000 */
[----:B------:R-:W-:Y:S01]  /*9610*/  BPT.TRAP 0x1 ;  /* 0x000000040000795c */ /* 0x000fe20000300000 */
.L_x_303:
[----:B------:R-:W-:Y:S01]  /*9620*/  R2UR UR8, R23 ;  /* 0x00000000170872ca */ /* 0x000fe200000e0000 */
[----:B------:R-:W-:Y:S01]  /*9630*/  IMAD R7, R14, 0x10000, R11 ;  /* 0x000100000e077824 */ /* 0x000fe200078e020b */
[----:B------:R-:W-:Y:S01]  /*9640*/  R2UR UR26, R24 ;  /* 0x00000000181a72ca */ /* 0x000fe200000e0000 */
[----:B------:R-:W-:Y:S01]  /*9650*/  IMAD R23, R14, 0x8000, R23 ;  /* 0x000080000e177824 */ /* 0x000fe200078e0217 */
[----:B------:R-:W-:Y:S01]  /*9660*/  R2UR UR25, R20 ;  /* 0x00000000141972ca */ /* 0x000fe200000e0000 */
[----:B------:R-:W-:Y:S01]  /*9670*/  VIADD R4, R4, 0xffffffff ;  /* 0xffffffff04047836 */ /* 0x000fe20000000000 */
[----:B------:R-:W-:Y:S01]  /*9680*/  R2UR UR32, R7 ;  /* 0x00000000072072ca */ /* 0x000fe200000e0000 */
[----:B------:R-:W-:Y:S01]  /*9690*/  UIADD3 UR14, UP0, UR38, 0xf0, URZ ;  /* 0x000000f0260e7890 */ /* 0x000fe2000ff1e03f */
[----:B------:R-:W-:Y:S01]  /*96a0*/  R2UR UR16, R23 ;  /* 0x00000000171072ca */ /* 0x000fe200000e0000 */
[----:B------:R-:W-:Y:S01]  /*96b0*/  UIADD3 UR40, UP1, UR38, 0x1f0, URZ ;  /* 0x000001f026287890 */ /* 0x000fe2000ff3e03f */
[----:B------:R-:W-:Y:S01]  /*96c0*/  R2UR UR28, R6 ;  /* 0x00000000061c72ca */ /* 0x000fe200000e0000 */
[----:B------:R-:W-:Y:S01]  /*96d0*/  UIADD3.X UR15, URZ, UR39, URZ, UP0, !UPT ;  /* 0x000000273f0f7290 */ /* 0x000fe200087fe43f */
[----:B------:R-:W-:Y:S01]  /*96e0*/  R2UR UR27, R22 ;  /* 0x00000000161b72ca */ /* 0x000fe200000e0000 */
[----:B------:R-:W-:Y:S01]  /*96f0*/  UIADD3.X UR41, URZ, UR39, URZ, UP1, !UPT ;  /* 0x000000273f297290 */ /* 0x000fe20008ffe43f */
[----:B------:R-:W-:Y:S01]  /*9700*/  R2UR UR35, R21 ;  /* 0x00000000152372ca */ /* 0x000fe200000e0000 */
[----:B------:R-:W-:Y:S01]  /*9710*/  UIADD3 UR18, UR26, 0x80, URZ ;  /* 0x000000801a127890 */ /* 0x000fe2000fffe03f */
[----:B------:R-:W-:Y:S01]  /*9720*/  ISETP.GT.AND P1, PT, R4, 0x1, PT ;  /* 0x000000010400780c */ /* 0x000fe20003f24270 */
[----:B------:R-:W-:Y:S01]  /*9730*/  VIADD R14, R14, 0x1 ;  /* 0x000000010e0e7836 */ /* 0x000fe20000000000 */
[----:B------:R-:W-:Y:S01]  /*9740*/  UMOV UR22, 0x0 ;  /* 0x0000000000167882 */ /* 0x000fe20000000000 */
[----:B------:R-:W-:Y:S01]  /*9750*/  UIADD3 UR32, UR8, UR32, URZ ;  /* 0x0000002008207290 */ /* 0x000fe2000fffe03f */
[----:B------:R-:W-:Y:S01]  /*9760*/  VIADD R24, R24, 0x100 ;  /* 0x0000010018187836 */ /* 0x000fe20000000000 */
[----:B------:R-:W-:Y:S01]  /*9770*/  UIADD3 UR24, UR16, 0x100, URZ ;  /* 0x0000010010187890 */ /* 0x000fe2000fffe03f */
[----:B------:R-:W-:Y:S01]  /*9780*/  ISETP.NE.AND P0, PT, R14, 0x2, PT ;  /* 0x000000020e00780c */ /* 0x000fe20003f05270 */
[----:B------:R-:W-:-:S02]  /*9790*/  UIADD3 UR16, UR16, 0x4100, URZ ;  /* 0x0000410010107890 */ /* 0x000fc4000fffe03f */
[----:B------:R-:W-:Y:S01]  /*97a0*/  UIADD3 UR8, UR32, 0x8000, URZ ;  /* 0x0000800020087890 */ /* 0x000fe2000fffe03f */
[----:B------:R-:W-:Y:S01]  /*97b0*/  SEL R20, RZ, 0x1, P0 ;  /* 0x00000001ff147807 */ /* 0x000fe20000000000 */
[----:B------:R-:W-:Y:S01]  /*97c0*/  UMOV UR23, 0x10000000 ;  /* 0x1000000000177882 */ /* 0x000fe20000000000 */
[----:B------:R-:W-:Y:S01]  /*97d0*/  UMOV UR17, UR25 ;  /* 0x0000001900117c82 */ /* 0x000fe20008000000 */
[----:B------:R-:W-:Y:S01]  /*97e0*/  UMOV UR20, UR28 ;  /* 0x0000001c00147c82 */ /* 0x000fe20008000000 */
[----:B------:R-:W-:Y:S01]  /*97f0*/  UMOV UR19, UR27 ;  /* 0x0000001b00137c82 */ /* 0x000fe20008000000 */
[----:B------:R-:W-:Y:S01]  /*9800*/  UMOV UR13, 0x30000 ;  /* 0x00030000000d7882 */ /* 0x000fe20000000000 */
[----:B------:R-:W-:Y:S01]  /*9810*/  UMOV UR33, UR25 ;  /* 0x0000001900217c82 */ /* 0x000fe20008000000 */
[----:B------:R-:W-:Y:S01]  /*9820*/  UMOV UR34, UR26 ;  /* 0x0000001a00227c82 */ /* 0x000fe20008000000 */
[----:B------:R-:W-:Y:S01]  /*9830*/  UMOV UR36, UR28 ;  /* 0x0000001c00247c82 */ /* 0x000fe20008000000 */
[----:B------:R0:W-:Y:S01]  /*9840*/  UTMALDG.3D [UR24], [UR14], desc[UR22] ;  /* 0x000016180e0075b4 */ /* 0x0001e20008011000 */
[----:B------:R-:W-:Y:S01]  /*9850*/  UMOV UR9, UR25 ;  /* 0x0000001900097c82 */ /* 0x000fe20008000000 */
[----:B------:R-:W-:Y:S01]  /*9860*/  UMOV UR12, UR28 ;  /* 0x0000001c000c7c82 */ /* 0x000fe20008000000 */
[----:B------:R-:W-:Y:S01]  /*9870*/  UMOV UR11, UR35 ;  /* 0x00000023000b7c82 */ /* 0x000fe20008000000 */
[----:B------:R-:W-:Y:S01]  /*9880*/  UMOV UR10, UR18 ;  /* 0x00000012000a7c82 */ /* 0x000fe20008000000 */
[----:B------:R-:W-:-:S02]  /*9890*/  LOP3.LUT R5, R5, R20, RZ, 0x3c, !PT ;  /* 0x0000001405057212 */ /* 0x000fc400078e3cff */
[----:B------:R-:W-:Y:S01]  /*98a0*/  SEL R14, R14, RZ, P0 ;  /* 0x000000ff0e0e7207 */ /* 0x000fe20000000000 */
[----:B------:R0:W-:Y:S01]  /*98b0*/  UTMALDG.3D [UR16], [UR14], desc[UR22] ;  /* 0x000016100e0075b4 */ /* 0x0001e20008011000 */
[----:B------:R0:W-:Y:S01]  /*98c0*/  UTMALDG.3D.MULTICAST [UR32], [UR40], UR13, desc[UR22] ;  /* 0x00001620280073b4 */ /* 0x0001e2000801180d */
[----:B------:R0:W-:Y:S02]  /*98d0*/  UTMALDG.3D.MULTICAST [UR8], [UR40], UR13, desc[UR22] ;  /* 0x00001608280073b4 */ /* 0x0001e4000801180d */
[----:B0-----:R-:W-:Y:S05]  /*98e0*/  @P1 BRA `(.L_x_304) ;  /* 0xfffffffc00141947 */ /* 0x001fea000383ffff */
.L_x_301:
[----:B------:R-:W-:Y:S05]  /*98f0*/  BSYNC B1 ;  /* 0x0000000000017941 */ /* 0x000fea0003800000 */
.L_x_300:
[----:B------:R-:W-:Y:S01]  /*9900*/  LOP3.LUT P1, RZ, R9, 0xff, RZ, 0xc0, !PT ;  /* 0x000000ff09ff7812 */ /* 0x000fe2000782c0ff */
[----:B------:R-:W-:Y:S01]  /*9910*/  IMAD.IADD R3, R8, 0x1, R3 ;  /* 0x0000000108037824 */ /* 0x000fe200078e0203 */
[----:B------:R-:W-:Y:S01]  /*9920*/  IADD3 R16, P2, R16, UR30, RZ ;  /* 0x0000001e10107c10 */ /* 0x000fe2000ff5e0ff */
[----:B------:R-:W-:Y:S01]  /*9930*/  ULDC.64 UR8, c[0x0][0x650] ;  /* 0x0001940000087ab9 */ /* 0x000fe20000000a00 */
[----:B------:R-:W-:Y:S01]  /*9940*/  BSSY B1, `(.L_x_305) ;  /* 0x000006d000017945 */ /* 0x000fe20003800000 */
[----:B------:R-:W-:Y:S01]  /*9950*/  IMAD.MOV.U32 R20, RZ, RZ, -0x1 ;  /* 0xffffffffff147424 */ /* 0x000fe200078e00ff */
[----:B------:R-:W-:Y:S01]  /*9960*/  ISETP.GT.U32.AND P0, PT, R3, 0x1, PT ;  /* 0x000000010300780c */ /* 0x000fe20003f04070 */
[----:B------:R-:W-:Y:S01]  /*9970*/  IMAD.MOV.U32 R21, RZ, RZ, -0x1 ;  /* 0xffffffffff157424 */ /* 0x000fe200078e00ff */
[----:B------:R-:W-:Y:S02]  /*9980*/  SHF.R.U32.HI R4, RZ, 0x1, R3 ;  /* 0x00000001ff047819 */ /* 0x000fe40000011603 */
[----:B------:R-:W-:-:S02]  /*9990*/  ISETP.LT.U32.AND P0, PT, R8, 0x2, P0 ;  /* 0x000000020800780c */ /* 0x000fc40000701070 */
[----:B------:R-:W-:Y:S01]  /*99a0*/  IADD3.X R17, R17, UR7, RZ, P2, !PT ;  /* 0x0000000711117c10 */ /* 0x000fe200097fe4ff */
[----:B------:R-:W0:Y:S01]  /*99b0*/  @P1 S2R R6, SR_CgaCtaId ;  /* 0x0000000000061919 */ /* 0x000e220000008800 */
[----:B------:R-:W-:Y:S02]  /*99c0*/  @P1 MOV R5, 0x400 ;  /* 0x0000040000051802 */ /* 0x000fe40000000f00 */
[----:B------:R-:W-:Y:S02]  /*99d0*/  ISETP.GE.U32.AND P2, PT, R16, UR8, PT ;  /* 0x0000000810007c0c */ /* 0x000fe4000bf46070 */
[----:B------:R-:W-:Y:S02]  /*99e0*/  LOP3.LUT R4, R4, 0x1, RZ, 0xc0, !PT ;  /* 0x0000000104047812 */ /* 0x000fe400078ec0ff */
[----:B------:R-:W-:Y:S02]  /*99f0*/  LOP3.LUT R3, R3, 0x1, RZ, 0xc0, !PT ;  /* 0x0000000103037812 */ /* 0x000fe400078ec0ff */
[----:B------:R-:W-:-:S02]  /*9a00*/  PRMT R9, RZ, 0x7610, R9 ;  /* 0x00007610ff097816 */ /* 0x000fc40000000009 */
[----:B0-----:R-:W-:Y:S01]  /*9a10*/  @P1 LEA R5, R6, R5, 0x18 ;  /* 0x0000000506051211 */ /* 0x001fe200078ec0ff */
[----:B------:R-:W-:-:S03]  /*9a20*/  IMAD.MOV.U32 R6, RZ, RZ, -0x1 ;  /* 0xffffffffff067424 */ /* 0x000fc600078e00ff */
[----:B------:R0:W-:Y:S01]  /*9a30*/  @P1 SYNCS.ARRIVE.TRANS64.A1T0 RZ, [R5+URZ+0x38], RZ ;  /* 0x000038ff05ff19a7 */ /* 0x0001e2000810003f */
[----:B------:R-:W-:-:S04]  /*9a40*/  ISETP.NE.U32.AND P1, PT, R4, 0x1, PT ;  /* 0x000000010400780c */ /* 0x000fc80003f25070 */
[----:B------:R-:W-:Y:S02]  /*9a50*/  ISETP.GT.U32.AND P1, PT, R8, 0x1, !P1 ;  /* 0x000000010800780c */ /* 0x000fe40004f24070 */
[----:B0-----:R-:W-:Y:S02]  /*9a60*/  SEL R5, RZ, 0x1, !P0 ;  /* 0x00000001ff057807 */ /* 0x001fe40004000000 */
[----:B------:R-:W-:Y:S02]  /*9a70*/  ISETP.GE.U32.AND.EX P0, PT, R17, UR9, PT, P2 ;  /* 0x0000000911007c0c */ /* 0x000fe4000bf06120 */
[----:B------:R-:W-:-:S04]  /*9a80*/  SEL R4, RZ, 0x1, !P1 ;  /* 0x00000001ff047807 */ /* 0x000fc80004800000 */
[----:B------:R-:W-:Y:S02]  /*9a90*/  LOP3.LUT R0, R4, R0, R5, 0x96, !PT ;  /* 0x0000000004007212 */ /* 0x000fe400078e9605 */
[----:B------:R-:W-:-:S05]  /*9aa0*/  PRMT R4, RZ, 0x7610, R4 ;  /* 0x00007610ff047816 */ /* 0x000fca0000000004 */
[----:B------:R-:W-:Y:S05]  /*9ab0*/  @P0 BRA `(.L_x_306) ;  /* 0x0000000400540947 */ /* 0x000fea0003800000 */
[----:B------:R-:W0:Y:S01]  /*9ac0*/  S2R R15, SR_CTAID.X ;  /* 0x00000000000f7919 */ /* 0x000e220000002500 */
[----:B------:R-:W-:Y:S01]  /*9ad0*/  ULDC.64 UR8, c[0x0][0x628] ;  /* 0x00018a0000087ab9 */ /* 0x000fe20000000a00 */
[----:B------:R-:W-:Y:S01]  /*9ae0*/  ULDC UR11, c[0x0][0x630] ;  /* 0x00018c00000b7ab9 */ /* 0x000fe20000000800 */
[----:B------:R-:W-:Y:S01]  /*9af0*/  ISETP.NE.U32.AND P0, PT, RZ, UR8, PT ;  /* 0x00000008ff007c0c */ /* 0x000fe2000bf05070 */
[----:B------:R-:W1:Y:S01]  /*9b00*/  S2R R20, SR_CTAID.Y ;  /* 0x0000000000147919 */ /* 0x000e620000002600 */
[----:B------:R-:W-:Y:S01]  /*9b10*/  ULDC UR12, c[0x0][0x150] ;  /* 0x00005400000c7ab9 */ /* 0x000fe20000000800 */
[----:B------:R-:W-:Y:S01]  /*9b20*/  IMAD.MOV.U32 R4, RZ, RZ, R16 ;  /* 0x000000ffff047224 */ /* 0x000fe200078e0010 */
[----:B------:R-:W-:Y:S01]  /*9b30*/  ISETP.NE.AND.EX P0, PT, RZ, UR9, PT, P0 ;  /* 0x00000009ff007c0c */ /* 0x000fe2000bf05300 */
[----:B------:R-:W-:Y:S01]  /*9b40*/  IMAD.MOV.U32 R5, RZ, RZ, R17 ;  /* 0x000000ffff057224 */ /* 0x000fe200078e0011 */
[----:B0-----:R-:W-:-:S11]  /*9b50*/  I2FP.F32.U32 R22, R15 ;  /* 0x0000000f00167245 */ /* 0x001fd60000201000 */
[----:B------:R-:W-:Y:S05]  /*9b60*/  @!P0 BRA `(.L_x_307) ;  /* 0x0000000000288947 */ /* 0x000fea0003800000 */
[----:B------:R-:W-:Y:S02]  /*9b70*/  ULDC UR10, c[0x0][0x634] ;  /* 0x00018d00000a7ab9 */ /* 0x000fe40000000800 */
[----:B------:R-:W-:-:S05]  /*9b80*/  IADD3 R5, P0, R16, UR10, RZ ;  /* 0x0000000a10057c10 */ /* 0x000fca000ff1e0ff */
[----:B------:R-:W-:-:S04]  /*9b90*/  IMAD.X R21, RZ, RZ, R17, P0 ;  /* 0x000000ffff157224 */ /* 0x000fc800000e0611 */
[----:B------:R-:W-:-:S04]  /*9ba0*/  IMAD.WIDE.U32 R6, R21, UR8, RZ ;  /* 0x0000000815067c25 */ /* 0x000fc8000f8e00ff */
[----:B------:R-:W-:-:S04]  /*9bb0*/  IMAD.WIDE.U32 R6, P0, R5, UR9, R6 ;  /* 0x0000000905067c25 */ /* 0x000fc8000f800006 */
[----:B------:R-:W-:-:S04]  /*9bc0*/  IMAD.WIDE.U32 R4, R5, UR8, RZ ;  /* 0x0000000805047c25 */ /* 0x000fc8000f8e00ff */
[----:B------:R-:W-:Y:S01]  /*9bd0*/  IMAD.MOV.U32 R4, RZ, RZ, R7 ;  /* 0x000000ffff047224 */ /* 0x000fe200078e0007 */
[----:B------:R-:W-:Y:S01]  /*9be0*/  IADD3 RZ, P1, R5, R6, RZ ;  /* 0x0000000605ff7210 */ /* 0x000fe20007f3e0ff */
[----:B------:R-:W-:-:S04]  /*9bf0*/  IMAD.X R5, RZ, RZ, RZ, P0 ;  /* 0x000000ffff057224 */ /* 0x000fc800000e06ff */
[----:B------:R-:W-:-:S08]  /*9c00*/  IMAD.WIDE.U32.X R4, R21, UR9, R4, P1 ;  /* 0x0000000915047c25 */ /* 0x000fd000088e0404 */
.L_x_307:
[--C-:B------:R-:W-:Y:S01]  /*9c10*/  SHF.R.U64 R14, R4, UR11, R5.reuse ;  /* 0x0000000b040e7c19 */ /* 0x100fe20008001205 */
[----:B------:R-:W-:Y:S01]  /*9c20*/  FMUL R22, R22, UR12 ;  /* 0x0000000c16167c20 */ /* 0x000fe20008400000 */
[----:B------:R-:W-:Y:S01]  /*9c30*/  SHF.R.U32.HI R4, RZ, UR11, R5 ;  /* 0x0000000bff047c19 */ /* 0x000fe20008011605 */
[----:B------:R-:W0:Y:S01]  /*9c40*/  LDC R6, c[0x0][0x144] ;  /* 0x00005100ff067b82 */ /* 0x000e220000000800 */
[----:B------:R-:W-:Y:S01]  /*9c50*/  IADD3 R5, P0, RZ, -R14, RZ ;  /* 0x8000000eff057210 */ /* 0x000fe20007f1e0ff */
[----:B------:R-:W-:Y:S01]  /*9c60*/  ULDC UR10, c[0x0][0x154] ;  /* 0x00005500000a7ab9 */ /* 0x000fe20000000800 */
[----:B-1----:R-:W-:Y:S01]  /*9c70*/  I2FP.F32.U32 R7, R20 ;  /* 0x0000001400077245 */ /* 0x002fe20000201000 */
[----:B------:R-:W1:Y:S01]  /*9c80*/  F2I.U32.TRUNC.NTZ R22, R22 ;  /* 0x0000001600167305 */ /* 0x000e62000020f000 */
[----:B------:R-:W-:Y:S01]  /*9c90*/  ULDC.64 UR8, c[0x0][0x620] ;  /* 0x0001880000087ab9 */ /* 0x000fe20000000a00 */
[----:B------:R-:W-:Y:S01]  /*9ca0*/  IMAD.X R4, RZ, RZ, ~R4, P0 ;  /* 0x000000ffff047224 */ /* 0x000fe200000e0e04 */
[----:B------:R-:W-:Y:S01]  /*9cb0*/  ISETP.NE.AND P2, PT, R2, 0x1, PT ;  /* 0x000000010200780c */ /* 0x000fe20003f45270 */
[----:B------:R-:W-:Y:S01]  /*9cc0*/  FMUL R23, R7, UR10 ;  /* 0x0000000a07177c20 */ /* 0x000fe20008400000 */
[----:B------:R-:W2:Y:S01]  /*9cd0*/  LDC R25, c[0x0][0x148] ;  /* 0x00005200ff197b82 */ /* 0x000ea20000000800 */
[----:B------:R-:W-:Y:S01]  /*9ce0*/  IMAD R4, R4, UR8, RZ ;  /* 0x0000000804047c24 */ /* 0x000fe2000f8e02ff */
[----:B------:R-:W-:-:S02]  /*9cf0*/  ULDC.64 UR10, c[0x0][0x640] ;  /* 0x00019000000a7ab9 */ /* 0x000fc40000000a00 */
[----:B------:R-:W-:Y:S01]  /*9d00*/  ISETP.NE.U32.AND P0, PT, RZ, UR10, PT ;  /* 0x0000000aff007c0c */ /* 0x000fe2000bf05070 */
[----:B------:R-:W3:Y:S01]  /*9d10*/  F2I.U32.TRUNC.NTZ R23, R23 ;  /* 0x0000001700177305 */ /* 0x000ee2000020f000 */
[C---:B------:R-:W-:Y:S02]  /*9d20*/  IMAD R7, R5.reuse, UR9, R4 ;  /* 0x0000000905077c24 */ /* 0x040fe4000f8e0204 */
[----:B------:R-:W-:Y:S01]  /*9d30*/  IMAD.WIDE.U32 R4, R5, UR8, R16 ;  /* 0x0000000805047c25 */ /* 0x000fe2000f8e0010 */
[----:B------:R-:W-:Y:S01]  /*9d40*/  ULDC UR8, c[0x0][0x618] ;  /* 0x0001860000087ab9 */ /* 0x000fe20000000800 */
[----:B------:R-:W-:Y:S02]  /*9d50*/  ISETP.NE.AND.EX P0, PT, RZ, UR11, PT, P0 ;  /* 0x0000000bff007c0c */ /* 0x000fe4000bf05300 */
[----:B------:R-:W-:Y:S02]  /*9d60*/  IMAD.IADD R5, R5, 0x1, R7 ;  /* 0x0000000105057824 */ /* 0x000fe400078e0207 */
[----:B-1----:R-:W-:-:S03]  /*9d70*/  IMAD.MOV R22, RZ, RZ, -R22 ;  /* 0x000000ffff167224 */ /* 0x002fc600078e0a16 */
[----:B------:R-:W-:Y:S01]  /*9d80*/  SHF.R.U64 R21, R4, UR8, R5 ;  /* 0x0000000804157c19 */ /* 0x000fe20008001205 */
[----:B0-----:R-:W-:Y:S01]  /*9d90*/  IMAD R15, R6, R22, R15 ;  /* 0x00000016060f7224 */ /* 0x001fe200078e020f */
[----:B------:R-:W-:Y:S01]  /*9da0*/  SHF.R.U32.HI R4, RZ, UR8, R5 ;  /* 0x00000008ff047c19 */ /* 0x000fe20008011605 */
[----:B------:R-:W-:Y:S01]  /*9db0*/  ULDC UR8, c[0x0][0x608] ;  /* 0x0001820000087ab9 */ /* 0x000fe20000000800 */
[----:B---3--:R-:W-:Y:S02]  /*9dc0*/  IMAD.MOV R6, RZ, RZ, -R23 ;  /* 0x000000ffff067224 */ /* 0x008fe400078e0a17 */
[--C-:B------:R-:W-:Y:S02]  /*9dd0*/  SHF.R.U64 R22, R21, UR8, R4.reuse ;  /* 0x0000000815167c19 */ /* 0x100fe40008001204 */
[----:B------:R-:W-:Y:S01]  /*9de0*/  SHF.R.U32.HI R5, RZ, UR8, R4 ;  /* 0x00000008ff057c19 */ /* 0x000fe20008011604 */
[----:B------:R-:W-:Y:S01]  /*9df0*/  ULDC UR8, c[0x0][0x658] ;  /* 0x0001960000087ab9 */ /* 0x000fe20000000800 */
[----:B--2---:R-:W-:-:S02]  /*9e00*/  @P2 IMAD R15, R25, R6, R20 ;  /* 0x00000006190f2224 */ /* 0x004fc400078e0214 */
[--C-:B------:R-:W-:Y:S02]  /*9e10*/  SHF.R.U64 R20, R22, UR8, R5.reuse ;  /* 0x0000000816147c19 */ /* 0x100fe40008001205 */
[----:B------:R-:W-:-:S03]  /*9e20*/  SHF.R.U32.HI R23, RZ, UR8, R5 ;  /* 0x00000008ff177c19 */ /* 0x000fc60008011605 */
[----:B------:R-:W-:Y:S02]  /*9e30*/  IMAD.MOV.U32 R6, RZ, RZ, R20 ;  /* 0x000000ffff067224 */ /* 0x000fe400078e0014 */
[----:B------:R-:W-:Y:S01]  /*9e40*/  IMAD.MOV.U32 R5, RZ, RZ, R23 ;  /* 0x000000ffff057224 */ /* 0x000fe200078e0017 */
[----:B------:R-:W-:Y:S06]  /*9e50*/  @!P0 BRA `(.L_x_308) ;  /* 0x00000000002c8947 */ /* 0x000fec0003800000 */
        /* <DEDUP_REMOVED lines=9> */
[----:B------:R-:W-:-:S04]  /*9ef0*/  IMAD.WIDE.U32.X R4, R23, UR11, R4, P1 ;  /* 0x0000000b17047c25 */ /* 0x000fc800088e0404 */
[----:B------:R-:W-:-:S07]  /*9f00*/  IMAD.MOV.U32 R6, RZ, RZ, R4 ;  /* 0x000000ffff067224 */ /* 0x000fce00078e0004 */
.L_x_308:
[----:B------:R-:W-:Y:S01]  /*9f10*/  ULDC UR8, c[0x0][0x648] ;  /* 0x0001920000087ab9 */ /* 0x000fe20000000800 */
[----:B------:R-:W-:Y:S01]  /*9f20*/  LOP3.LUT R4, R22, UR6, RZ, 0xc0, !PT ;  /* 0x0000000616047c12 */ /* 0x000fe2000f8ec0ff */
[----:B------:R-:W-:Y:S01]  /*9f30*/  ULDC UR9, c[0x0][0x610] ;  /* 0x0001840000097ab9 */ /* 0x000fe20000000800 */
[----:B------:R-:W-:Y:S01]  /*9f40*/  SHF.R.U64 R5, R6, UR8, R5 ;  /* 0x0000000806057c19 */ /* 0x000fe20008001205 */
[----:B------:R-:W-:Y:S01]  /*9f50*/  ULDC UR8, c[0x0][0x638] ;  /* 0x00018e0000087ab9 */ /* 0x000fe20000000800 */
[----:B------:R-:W-:Y:S01]  /*9f60*/  LOP3.LUT R21, R21, UR4, RZ, 0xc0, !PT ;  /* 0x0000000415157c12 */ /* 0x000fe2000f8ec0ff */
[----:B------:R-:W-:Y:S02]  /*9f70*/  IMAD.MOV.U32 R6, RZ, RZ, R14 ;  /* 0x000000ffff067224 */ /* 0x000fe400078e000e */
[----:B------:R-:W-:Y:S02]  /*9f80*/  IMAD.MOV R7, RZ, RZ, -R5 ;  /* 0x000000ffff077224 */ /* 0x000fe400078e0a05 */
[----:B------:R-:W-:-:S02]  /*9f90*/  IMAD R4, R5, UR5, R4 ;  /* 0x0000000505047c24 */ /* 0x000fc4000f8e0204 */
[----:B------:R-:W-:Y:S01]  /*9fa0*/  IMAD R20, R7, UR8, R20 ;  /* 0x0000000807147c24 */ /* 0x000fe2000f8e0214 */
[----:B------:R-:W-:Y:S01]  /*9fb0*/  ULDC UR8, c[0x0][0x600] ;  /* 0x0001800000087ab9 */ /* 0x000fe20000000800 */
[----:B------:R-:W-:Y:S02]  /*9fc0*/  IMAD R15, R4, UR9, R15 ;  /* 0x00000009040f7c24 */ /* 0x000fe4000f8e020f */
[----:B------:R-:W-:Y:S02]  /*9fd0*/  IMAD R20, R20, UR8, R21 ;  /* 0x0000000814147c24 */ /* 0x000fe4000f8e0215 */
[----:B------:R-:W-:-:S03]  /*9fe0*/  IMAD.MOV.U32 R4, RZ, RZ, 0x1 ;  /* 0x00000001ff047424 */ /* 0x000fc600078e00ff */
[----:B------:R-:W-:Y:S02]  /*9ff0*/  SEL R21, R20, R15, !P2 ;  /* 0x0000000f14157207 */ /* 0x000fe40005000000 */
[----:B------:R-:W-:-:S07]  /*a000*/  SEL R20, R15, R20, !P2 ;  /* 0x000000140f147207 */ /* 0x000fce0005000000 */
.L_x_306:
[----:B------:R-:W-:Y:S05]  /*a010*/  BSYNC B1 ;  /* 0x0000000000017941 */ /* 0x000fea0003800000 */
.L_x_305:
[----:B------:R-:W-:-:S13]  /*a020*/  LOP3.LUT P0, RZ, R4, 0xff, RZ, 0xc0, !PT ;  /* 0x000000ff04ff7812 */ /* 0x000fda000780c0ff */
[----:B------:R-:W-:Y:S05]  /*a030*/  @P0 BRA `(.L_x_309) ;  /* 0xfffffff4000c0947 */ /* 0x000fea000383ffff */
[----:B------:R-:W-:Y:S05]  /*a040*/  BSYNC B0 ;  /* 0x0000000000007941 */ /* 0x000fea0003800000 */
.L_x_298:
[----:B------:R-:W-:-:S03]  /*a050*/  UMOV UR8, 0xffffffff ;  /* 0xffffffff00087882 */ /* 0x000fc60000000000 */
[----:B------:R-:W-:Y:S05]  /*a060*/  BRA.DIV UR8, `(.L_x_310) ;  /* 0x0000000208cc7947 */ /* 0x000fea000b800000 */
[----:B------:R-:W-:-:S13]  /*a070*/  ELECT P6, URZ, PT ;  /* 0x00000000003f782f */ /* 0x000fda00038c0000 */
.L_x_322:
[----:B------:R-:W-:Y:S04]  /*a080*/  BSSY B0, `(.L_x_311) ;  /* 0x0000019000007945 */ /* 0x000fe80003800000 */
[----:B------:R-:W-:Y:S05]  /*a090*/  @!P6 BRA `(.L_x_312) ;  /* 0x00000000005ce947 */ /* 0x000fea0003800000 */
[----:B------:R-:W-:-:S04]  /*a0a0*/  LOP3.LUT R19, R19, 0x2, RZ, 0xfc, !PT ;  /* 0x0000000213137812 */ /* 0x000fc800078efcff */
[----:B------:R-:W-:-:S13]  /*a0b0*/  ISETP.NE.AND P0, PT, R19, 0x3, PT ;  /* 0x000000031300780c */ /* 0x000fda0003f05270 */
[----:B------:R-:W-:Y:S05]  /*a0c0*/  @!P0 BRA `(.L_x_313) ;  /* 0x0000000000048947 */ /* 0x000fea0003800000 */
[----:B------:R-:W-:Y:S01]  /*a0d0*/  BPT.TRAP 0x1 ;  /* 0x000000040000795c */ /* 0x000fe20000300000 */
.L_x_313:
[----:B------:R-:W0:Y:S01]  /*a0e0*/  S2R R5, SR_CgaCtaId ;  /* 0x0000000000057919 */ /* 0x000e220000008800 */
[----:B------:R-:W-:Y:S02]  /*a0f0*/  MOV R2, 0x400 ;  /* 0x0000040000027802 */ /* 0x000fe40000000f00 */
[----:B------:R-:W-:Y:S02]  /*a100*/  SHF.L.U32 R4, R0, 0x1f, RZ ;  /* 0x0000001f00047819 */ /* 0x000fe400000006ff */
[----:B0-----:R-:W-:-:S05]  /*a110*/  LEA R2, R5, R2, 0x18 ;  /* 0x0000000205027211 */ /* 0x001fca00078ec0ff */
[----:B------:R-:W-:-:S04]  /*a120*/  VIADD R2, R2, 0x10 ;  /* 0x0000001002027836 */ /* 0x000fc80000000000 */
[C---:B------:R-:W-:Y:S02]  /*a130*/  IMAD R7, R3.reuse, 0x8, R2 ;  /* 0x0000000803077824 */ /* 0x040fe400078e0202 */
[----:B------:R-:W-:Y:S02]  /*a140*/  VIADD R3, R3, 0x1 ;  /* 0x0000000103037836 */ /* 0x000fe40000000000 */
[----:B------:R-:W0:Y:S03]  /*a150*/  SYNCS.PHASECHK.TRANS64.TRYWAIT P0, [R7+URZ], R4 ;  /* 0x00000004070075a7 */ /* 0x000e26000800017f */
[----:B------:R-:W-:-:S04]  /*a160*/  ISETP.NE.AND P1, PT, R3, 0x2, PT ;  /* 0x000000020300780c */ /* 0x000fc80003f25270 */
[----:B------:R-:W-:Y:S02]  /*a170*/  SEL R5, RZ, 0x1, P1 ;  /* 0x00000001ff057807 */ /* 0x000fe40000800000 */
[----:B------:R-:W-:Y:S02]  /*a180*/  SEL R3, R3, RZ, P1 ;  /* 0x000000ff03037207 */ /* 0x000fe40000800000 */
[----:B------:R-:W-:Y:S01]  /*a190*/  LOP3.LUT R0, R0, R5, RZ, 0x3c, !PT ;  /* 0x0000000500007212 */ /* 0x000fe200078e3cff */
[----:B0-----:R-:W-:Y:S06]  /*a1a0*/  @!P0 BRA `(.L_x_314) ;  /* 0x00000000009c8947 */ /* 0x001fec0003800000 */
.L_x_323:
[----:B------:R-:W-:Y:S01]  /*a1b0*/  IMAD R3, R3, 0x8, R2 ;  /* 0x0000000803037824 */ /* 0x000fe200078e0202 */
[----:B------:R-:W-:-:S07]  /*a1c0*/  SHF.L.U32 R0, R0, 0x1f, RZ ;  /* 0x0000001f00007819 */ /* 0x000fce00000006ff */
.L_x_315:
[----:B-1----:R1:W2:Y:S02]  /*a1d0*/  SYNCS.PHASECHK.TRANS64.TRYWAIT P0, [R3+URZ], R0 ;  /* 0x00000000030075a7 */ /* 0x0022a4000800017f */
[----:B--2---:R-:W-:Y:S05]  /*a1e0*/  @!P0 NANOSLEEP.SYNCS 0x989680 ;  /* 0x009896800000895d */ /* 0x004fea0003900000 */
[----:B------:R-:W2:Y:S02]  /*a1f0*/  @!P0 SYNCS.PHASECHK.TRANS64 P0, [R3+URZ], R0 ;  /* 0x00000000030085a7 */ /* 0x000ea4000800007f */
[----:B--2---:R-:W-:Y:S05]  /*a200*/  @!P0 BRA `(.L_x_315) ;  /* 0xfffffffc00f08947 */ /* 0x004fea000383ffff */
.L_x_312:
[----:B------:R-:W-:Y:S05]  /*a210*/  BSYNC B0 ;  /* 0x0000000000007941 */ /* 0x000fea0003800000 */
.L_x_311:
[----:B------:R-:W-:Y:S05]  /*a220*/  EXIT ;  /* 0x000000000000794d */ /* 0x000fea0003800000 */
.L_x_21:
[----:B----4-:R4:W0:Y:S02]  /*a230*/  SYNCS.PHASECHK.TRANS64.TRYWAIT P1, [R3+URZ], R0 ;  /* 0x00000000030075a7 */ /* 0x010824000802017f */
[----:B0-----:R-:W-:Y:S05]  /*a240*/  @!P1 NANOSLEEP.SYNCS 0x989680 ;  /* 0x009896800000995d */ /* 0x001fea0003900000 */
[----:B------:R-:W0:Y:S02]  /*a250*/  @!P1 SYNCS.PHASECHK.TRANS64 P1, [R3+URZ], R0 ;  /* 0x00000000030095a7 */ /* 0x000e24000802007f */
[----:B0-----:R-:W-:Y:S05]  /*a260*/  @!P1 BRA `(.L_x_21) ;  /* 0xfffffffc00f09947 */ /* 0x001fea000383ffff */
[----:B------:R-:W-:Y:S05]  /*a270*/  BRA `(.L_x_20) ;  /* 0xffffff7000987947 */ /* 0x000fea000383ffff */
.L_x_26:
[----:B-1----:R1:W3:Y:S02]  /*a280*/  SYNCS.PHASECHK.TRANS64.TRYWAIT P1, [R5+URZ], R4 ;  /* 0x00000004050075a7 */ /* 0x0022e4000802017f */
[----:B---3--:R-:W-:Y:S05]  /*a290*/  @!P1 NANOSLEEP.SYNCS 0x989680 ;  /* 0x009896800000995d */ /* 0x008fea0003900000 */
[----:B------:R-:W3:Y:S02]  /*a2a0*/  @!P1 SYNCS.PHASECHK.TRANS64 P1, [R5+URZ], R4 ;  /* 0x00000004050095a7 */ /* 0x000ee4000802007f */
[----:B---3--:R-:W-:Y:S05]  /*a2b0*/  @!P1 BRA `(.L_x_26) ;  /* 0xfffffffc00f09947 */ /* 0x008fea000383ffff */
[----:B------:R-:W-:Y:S05]  /*a2c0*/  BRA `(.L_x_25) ;  /* 0xffffff7400f87947 */ /* 0x000fea000383ffff */
.L_x_299:
[----:B------:R-:W-:Y:S01]  /*a2d0*/  BSSY B1, `(.L_x_316) ;  /* 0x0000006000017945 */ /* 0x000fe20003800000 */
[----:B------:R-:W-:-:S07]  /*a2e0*/  IMAD.MOV.U32 R15, RZ, RZ, -0x1 ;  /* 0xffffffffff0f7424 */ /* 0x000fce00078e00ff */
[----:B------:R-:W-:Y:S05]  /*a2f0*/  WARPSYNC.COLLECTIVE R15, `(.L_x_317) ;  /* 0x000000000f0c7348 */ /* 0x000fea0003c00000 */
[----:B------:R-:W-:Y:S02]  /*a300*/  ELECT P6, UR62, PT ;  /* 0x00000000003e782f */ /* 0x000fe400038c0000 */
[----:B------:R-:W-:Y:S01]  /*a310*/  MOV R14, UR62 ;  /* 0x0000003e000e7c02 */ /* 0x000fe20008000f00 */
[----:B------:R-:W-:Y:S10]  /*a320*/  ENDCOLLECTIVE ;  /* 0x000000000000791b */ /* 0x000ff40003800000 */
.L_x_317:
[----:B------:R-:W-:Y:S05]  /*a330*/  BSYNC B1 ;  /* 0x0000000000017941 */ /* 0x000fea0003800000 */
.L_x_316:
[----:B------:R-:W-:Y:S05]  /*a340*/  BRA `(.L_x_318) ;  /* 0xfffffff000547947 */ /* 0x000fea000383ffff */
.L_x_302:
[----:B0-----:R0:W1:Y:S02]  /*a350*/  SYNCS.PHASECHK.TRANS64.TRYWAIT P0, [R20+URZ+0x10], R7 ;  /* 0x00001007140075a7 */ /* 0x001064000800017f */
[----:B-1----:R-:W-:Y:S05]  /*a360*/  @!P0 NANOSLEEP.SYNCS 0x989680 ;  /* 0x009896800000895d */ /* 0x002fea0003900000 */
[----:B------:R-:W1:Y:S02]  /*a370*/  @!P0 SYNCS.PHASECHK.TRANS64 P0, [R20+URZ+0x10], R7 ;  /* 0x00001007140085a7 */ /* 0x000e64000800007f */
[----:B-1----:R-:W-:Y:S05]  /*a380*/  @!P0 BRA `(.L_x_302) ;  /* 0xfffffffc00f08947 */ /* 0x002fea000383ffff */
[----:B------:R-:W-:Y:S05]  /*a390*/  BRA `(.L_x_319) ;  /* 0xfffffff0008c7947 */ /* 0x000fea000383ffff */
.L_x_310:
[----:B------:R-:W-:Y:S01]  /*a3a0*/  BSSY B0, `(.L_x_320) ;  /* 0x0000006000007945 */ /* 0x000fe20003800000 */
[----:B------:R-:W-:-:S07]  /*a3b0*/  IMAD.MOV.U32 R15, RZ, RZ, -0x1 ;  /* 0xffffffffff0f7424 */ /* 0x000fce00078e00ff */
[----:B------:R-:W-:Y:S05]  /*a3c0*/  WARPSYNC.COLLECTIVE R15, `(.L_x_321) ;  /* 0x000000000f0c7348 */ /* 0x000fea0003c00000 */
[----:B------:R-:W-:Y:S02]  /*a3d0*/  ELECT P6, UR62, PT ;  /* 0x00000000003e782f */ /* 0x000fe400038c0000 */
[----:B------:R-:W-:Y:S01]  /*a3e0*/  MOV R14, UR62 ;  /* 0x0000003e000e7c02 */ /* 0x000fe20008000f00 */
[----:B------:R-:W-:Y:S10]  /*a3f0*/  ENDCOLLECTIVE ;  /* 0x000000000000791b */ /* 0x000ff40003800000 */
.L_x_321:
[----:B------:R-:W-:Y:S05]  /*a400*/  BSYNC B0 ;  /* 0x0000000000007941 */ /* 0x000fea0003800000 */
.L_x_320:
[----:B------:R-:W-:Y:S05]  /*a410*/  BRA `(.L_x_322) ;  /* 0xfffffffc00187947 */ /* 0x000fea000383ffff */
.L_x_314:
[----:B0-----:R0:W1:Y:S02]  /*a420*/  SYNCS.PHASECHK.TRANS64.TRYWAIT P0, [R7+URZ], R4 ;  /* 0x00000004070075a7 */ /* 0x001064000800017f */
[----:B-1----:R-:W-:Y:S05]  /*a430*/  @!P0 NANOSLEEP.SYNCS 0x989680 ;  /* 0x009896800000895d */ /* 0x002fea0003900000 */
[----:B------:R-:W1:Y:S02]  /*a440*/  @!P0 SYNCS.PHASECHK.TRANS64 P0, [R7+URZ], R4 ;  /* 0x00000004070085a7 */ /* 0x000e64000800007f */
[----:B-1----:R-:W-:Y:S05]  /*a450*/  @!P0 BRA `(.L_x_314) ;  /* 0xfffffffc00f08947 */ /* 0x002fea000383ffff */
[----:B------:R-:W-:Y:S05]  /*a460*/  BRA `(.L_x_323) ;  /* 0xfffffffc00507947 */ /* 0x000fea000383ffff */
.L_x_324:
[----:B------:R-:W-:-:S00]  /*a470*/  BRA `(.L_x_324) ;  /* 0xfffffffc00fc7947 */ /* 0x000fc0000383ffff */
[----:B------:R-:W-:-:S00]  /*a480*/  NOP ;  /* 0x0000000000007918 */ /* 0x000fc00000000000 */
[----:B------:R-:W-:-:S00]  /*a490*/  NOP ;  /* 0x0000000000007918 */ /* 0x000fc00000000000 */
[----:B------:R-:W-:-:S00]  /*a4a0*/  NOP ;  /* 0x0000000000007918 */ /* 0x000fc00000000000 */
[----:B------:R-:W-:-:S00]  /*a4b0*/  NOP ;  /* 0x0000000000007918 */ /* 0x000fc00000000000 */
[----:B------:R-:W-:-:S00]  /*a4c0*/  NOP ;  /* 0x0000000000007918 */ /* 0x000fc00000000000 */
[----:B------:R-:W-:-:S00]  /*a4d0*/  NOP ;  /* 0x0000000000007918 */ /* 0x000fc00000000000 */
[----:B------:R-:W-:-:S00]  /*a4e0*/  NOP ;  /* 0x0000000000007918 */ /* 0x000fc00000000000 */
[----:B------:R-:W-:-:S00]  /*a4f0*/  NOP ;  /* 0x0000000000007918 */ /* 0x000fc00000000000 */
.L_x_325:


//--------------------- .nv.global.init           --------------------------
	.section	.nv.global.init,"aw",@progbits
.nv.global.init:
	.type		$str$22,@object
	.size		$str$22,($str$23 - $str$22)
$str$22:
        /*0000*/ 	.byte	0x6b, 0x5f, 0x74, 0x69, 0x6c, 0x65, 0x5f, 0x63, 0x6f, 0x75, 0x6e, 0x74, 0x20, 0x3e, 0x3d, 0x20
        /*0010*/ 	.byte	0x31, 0x00
	.type		$str$23,@object
	.size		$str$23,(__unnamed_1 - $str$23)
$str$23:
        /*0012*/ 	.byte	0x2f, 0x74, 0x6d, 0x70, 0x2f, 0x63, 0x75, 0x74, 0x6c, 0x61, 0x73, 0x73, 0x5f, 0x73, 0x77, 0x65
        /*0022*/ 	.byte	0x65, 0x70, 0x5f, 0x73, 0x72, 0x63, 0x2f, 0x69, 0x6e, 0x63, 0x6c, 0x75, 0x64, 0x65, 0x2f, 0x63
        /*0032*/ 	.byte	0x75, 0x74, 0x6c, 0x61, 0x73, 0x73, 0x2f, 0x67, 0x65, 0x6d, 0x6d, 0x2f, 0x63, 0x6f, 0x6c, 0x6c
        /*0042*/ 	.byte	0x65, 0x63, 0x74, 0x69, 0x76, 0x65, 0x2f, 0x73, 0x6d, 0x39, 0x30, 0x5f, 0x6d, 0x6d, 0x61, 0x5f
        /*0052*/ 	.byte	0x74, 0x6d, 0x61, 0x5f, 0x67, 0x6d, 0x6d, 0x61, 0x5f, 0x73, 0x73, 0x5f, 0x77, 0x61, 0x72, 0x70
        /*0062*/ 	.byte	0x73, 0x70, 0x65, 0x63, 0x69, 0x61, 0x6c, 0x69, 0x7a, 0x65, 0x64, 0x2e, 0x68, 0x70, 0x70, 0x00
	.type		__unnamed_1,@object
	.size		__unnamed_1,(.L_0 - __unnamed_1)
__unnamed_1:
        /*0072*/ 	.byte	0x76, 0x6f, 0x69, 0x64, 0x20, 0x63, 0x75, 0x74, 0x6c, 0x61, 0x73, 0x73, 0x3a, 0x3a, 0x67, 0x65
        /* <DEDUP_REMOVED lines=172> */
        /*0b42*/ 	.byte	0x75, 0x74, 0x65, 0x3a, 0x3a, 0x69, 0x64, 0x65, 0x6e, 0x74, 0x69, 0x74, 0x79, 0x5d, 0x00
.L_0:


//--------------------- .nv.shared._ZN7cutlass13device_kernelINS_4gemm6kernel13GemmUniversalIN4cute5tupleIJiiiiEEENS1_10collective13CollectiveMmaINS1_34MainloopSm90TmaGmmaWarpSpecializedILi2ENS5_IJNS4_1CILi2EEENSA_ILi1EEESC_EEENS1_35KernelTmaWarpSpecializedCooperativeEEENS5_IJNSA_ILi128EEENSA_ILi256EEESH_EEEaNS5_IJlSC_lEEEaSJ_NS4_8TiledMMAINS4_8MMA_AtomIJNS4_4SM904GMMA27MMA_64x256x32_S32S8S8_SS_TNEEEENS4_6LayoutISD_NS5_IJSC_NSA_ILi0EEESR_EEEEENS5_IJNS4_10UnderscoreESU_SU_EEEEENS4_13SM90_TMA_LOADENS4_14ComposedLayoutINS4_7SwizzleILi3ELi4ELi3EEENS4_18smem_ptr_flag_bitsILi8EEENSQ_INS5_IJNSA_ILi8EEESG_EEENS5_IJSG_SC_EEEEEEEvNS4_8identityENS4_23SM90_TMA_LOAD_MULTICASTES17_vS18_EENS_8epilogue10collective6detail29Sm90TmaWarpSpecializedAdapterINS1C_15DefaultEpilogueIaSJ_SJ_NS1B_6thread17LinearCombinationIaLi1EiiLNS1G_9ScaleType4KindE0ELNS_15FloatRoundStyleE2EaEENS1_15EpilogueDefaultEEEEEvvEEEEvNT_6ParamsE --------------------------
	.section	.nv.shared._ZN7cutlass13device_kernelINS_4gemm6kernel13GemmUniversalIN4cute5tupleIJiiiiEEENS1_10collective13CollectiveMmaINS1_34MainloopSm90TmaGmmaWarpSpecializedILi2ENS5_IJNS4_1CILi2EEENSA_ILi1EEESC_EEENS1_35KernelTmaWarpSpecializedCooperativeEEENS5_IJNSA_ILi128EEENSA_ILi256EEESH_EEEaNS5_IJlSC_lEEEaSJ_NS4_8TiledMMAINS4_8MMA_AtomIJNS4_4SM904GMMA27MMA_64x256x32_S32S8S8_SS_TNEEEENS4_6LayoutISD_NS5_IJSC_NSA_ILi0EEESR_EEEEENS5_IJNS4_10UnderscoreESU_SU_EEEEENS4_13SM90_TMA_LOADENS4_14ComposedLayoutINS4_7SwizzleILi3ELi4ELi3EEENS4_18smem_ptr_flag_bitsILi8EEENSQ_INS5_IJNSA_ILi8EEESG_EEENS5_IJSG_SC_EEEEEEEvNS4_8identityENS4_23SM90_TMA_LOAD_MULTICASTES17_vS18_EENS_8epilogue10collective6detail29Sm90TmaWarpSpecializedAdapterINS1C_15DefaultEpilogueIaSJ_SJ_NS1B_6thread17LinearCombinationIaLi1EiiLNS1G_9ScaleType4KindE0ELNS_15FloatRoundStyleE2EaEENS1_15EpilogueDefaultEEEEEvvEEEEvNT_6ParamsE,"aw",@nobits
	.sectionflags	@""
	.align	16
	.zero		1024


//--------------------- .nv.shared.reserved.0     --------------------------
	.section	.nv.shared.reserved.0,"aw",@nobits
	.weak		__nv_reservedSMEM_offset_0_alias
	.size		__nv_reservedSMEM_offset_0_alias, 0, 0
	.other		__nv_reservedSMEM_offset_0_alias,@"STO_CUDA_RESERVED_SHARED STV_DEFAULT"
__nv_reservedSMEM_offset_0_alias:
	.zero		0


//--------------------- .nv.global                --------------------------
	.section	.nv.global,"aw",@nobits
.nv.global:
	.type		_ZN39_INTERNAL_fe996254_4_k_cu_e01a2527_65684cute1_E,@object
	.size		_ZN39_INTERNAL_fe996254_4_k_cu_e01a2527_65684cute1_E,(_ZN39_INTERNAL_fe996254_4_k_cu_e01a2527_65684cuda3std3__45__cpo6cbeginE - _ZN39_INTERNAL_fe996254_4_k_cu_e01a2527_65684cute1_E)
_ZN39_INTERNAL_fe996254_4_k_cu_e01a2527_65684cute1_E:
	.zero		1
	.type		_ZN39_INTERNAL_fe996254_4_k_cu_e01a2527_65684cuda3std3__45__cpo6cbeginE,@object
	.size		_ZN39_INTERNAL_fe996254_4_k_cu_e01a2527_65684cuda3std3__45__cpo6cbeginE,(_ZN39_INTERNAL_fe996254_4_k_cu_e01a2527_65684cuda3std3__48in_placeE - _ZN39_INTERNAL_fe996254_4_k_cu_e01a2527_65684cuda3std3__45__cpo6cbeginE)
_ZN39_INTERNAL_fe996254_4_k_cu_e01a2527_65684cuda3std3__45__cpo6cbeginE:
	.zero		1
	.type		_ZN39_INTERNAL_fe996254_4_k_cu_e01a2527_65684cuda3std3__48in_placeE,@object
	.size		_ZN39_INTERNAL_fe996254_4_k_cu_e01a2527_65684cuda3std3__48in_placeE,(_ZN39_INTERNAL_fe996254_4_k_cu_e01a2527_65684cuda3std6ranges3__45__cpo9iter_moveE - _ZN39_INTERNAL_fe996254_4_k_cu_e01a2527_65684cuda3std3__48in_placeE)
_ZN39_INTERNAL_fe996254_4_k_cu_e01a2527_65684cuda3std3__48in_placeE:
	.zero		1
	.type		_ZN39_INTERNAL_fe996254_4_k_cu_e01a2527_65684cuda3std6ranges3__45__cpo9iter_moveE,@object
	.size		_ZN39_INTERNAL_fe996254_4_k_cu_e01a2527_65684cuda3std6ranges3__45__cpo9iter_moveE,(_ZN39_INTERNAL_fe996254_4_k_cu_e01a2527_65684cuda3std3__45__cpo5beginE - _ZN39_INTERNAL_fe996254_4_k_cu_e01a2527_65684cuda3std6ranges3__45__cpo9iter_moveE)
_ZN39_INTERNAL_fe996254_4_k_cu_e01a2527_65684cuda3std6ranges3__45__cpo9iter_moveE:
	.zero		1
	.type		_ZN39_INTERNAL_fe996254_4_k_cu_e01a2527_65684cuda3std3__45__cpo5beginE,@object
	.size		_ZN39_INTERNAL_fe996254_4_k_cu_e01a2527_65684cuda3std3__45__cpo5beginE,(_ZN39_INTERNAL_fe996254_4_k_cu_e01a2527_65684cuda3std3__441_GLOBAL__N__fe996254_4_k_cu_e01a2527_65686ignoreE - _ZN39_INTERNAL_fe996254_4_k_cu_e01a2527_65684cuda3std3__45__cpo5beginE)
_ZN39_INTERNAL_fe996254_4_k_cu_e01a2527_65684cuda3std3__45__cpo5beginE:
	.zero		1
	.type		_ZN39_INTERNAL_fe996254_4_k_cu_e01a2527_65684cuda3std3__441_GLOBAL__N__fe996254_4_k_cu_e01a2527_65686ignoreE,@object
	.size		_ZN39_INTERNAL_fe996254_4_k_cu_e01a2527_65684cuda3std3__441_GLOBAL__N__fe996254_4_k_cu_e01a2527_65686ignoreE,(_ZN39_INTERNAL_fe996254_4_k_cu_e01a2527_65684cute7productE - _ZN39_INTERNAL_fe996254_4_k_cu_e01a2527_65684cuda3std3__441_GLOBAL__N__fe996254_4_k_cu_e01a2527_65686ignoreE)
_ZN39_INTERNAL_fe996254_4_k_cu_e01a2527_65684cuda3std3__441_GLOBAL__N__fe996254_4_k_cu_e01a2527_65686ignoreE:
	.zero		1
	.type		_ZN39_INTERNAL_fe996254_4_k_cu_e01a2527_65684cute7productE,@object
	.size		_ZN39_INTERNAL_fe996254_4_k_cu_e01a2527_65684cute7productE,(_ZN39_INTERNAL_fe996254_4_k_cu_e01a2527_65684cuda3std3__45__cpo3endE - _ZN39_INTERNAL_fe996254_4_k_cu_e01a2527_65684cute7productE)
_ZN39_INTERNAL_fe996254_4_k_cu_e01a2527_65684cute7productE:
	.zero		1
	.type		_ZN39_INTERNAL_fe996254_4_k_cu_e01a2527_65684cuda3std3__45__cpo3endE,@object
	.size		_ZN39_INTERNAL_fe996254_4_k_cu_e01a2527_65684cuda3std3__45__cpo3endE,(_ZN39_INTERNAL_fe996254_4_k_cu_e01a2527_65684cuda3std3__419piecewise_constructE - _ZN39_INTERNAL_fe996254_4_k_cu_e01a2527_65684cuda3std3__45__cpo3endE)
_ZN39_INTERNAL_fe996254_4_k_cu_e01a2527_65684cuda3std3__45__cpo3endE:
	.zero		1
	.type		_ZN39_INTERNAL_fe996254_4_k_cu_e01a2527_65684cuda3std3__419piecewise_constructE,@object
	.size		_ZN39_INTERNAL_fe996254_4_k_cu_e01a2527_65684cuda3std3__419piecewise_constructE,(_ZN39_INTERNAL_fe996254_4_k_cu_e01a2527_65684cuda3std3__45__cpo4cendE - _ZN39_INTERNAL_fe996254_4_k_cu_e01a2527_65684cuda3std3__419piecewise_constructE)
_ZN39_INTERNAL_fe996254_4_k_cu_e01a2527_65684cuda3std3__419piecewise_constructE:
	.zero		1
	.type		_ZN39_INTERNAL_fe996254_4_k_cu_e01a2527_65684cuda3std3__45__cpo4cendE,@object
	.size		_ZN39_INTERNAL_fe996254_4_k_cu_e01a2527_65684cuda3std3__45__cpo4cendE,(_ZN39_INTERNAL_fe996254_4_k_cu_e01a2527_65684cuda3std6ranges3__45__cpo4swapE - _ZN39_INTERNAL_fe996254_4_k_cu_e01a2527_65684cuda3std3__45__cpo4cendE)
_ZN39_INTERNAL_fe996254_4_k_cu_e01a2527_65684cuda3std3__45__cpo4cendE:
	.zero		1
	.type		_ZN39_INTERNAL_fe996254_4_k_cu_e01a2527_65684cuda3std6ranges3__45__cpo4swapE,@object
	.size		_ZN39_INTERNAL_fe996254_4_k_cu_e01a2527_65684cuda3std6ranges3__45__cpo4swapE,(.L_8 - _ZN39_INTERNAL_fe996254_4_k_cu_e01a2527_65684cuda3std6ranges3__45__cpo4swapE)
_ZN39_INTERNAL_fe996254_4_k_cu_e01a2527_65684cuda3std6ranges3__45__cpo4swapE:
	.zero		1
.L_8:


//--------------------- .nv.constant0._ZN7cutlass13device_kernelINS_4gemm6kernel13GemmUniversalIN4cute5tupleIJiiiiEEENS1_10collective13CollectiveMmaINS1_34MainloopSm90TmaGmmaWarpSpecializedILi2ENS5_IJNS4_1CILi2EEENSA_ILi1EEESC_EEENS1_35KernelTmaWarpSpecializedCooperativeEEENS5_IJNSA_ILi128EEENSA_ILi256EEESH_EEEaNS5_IJlSC_lEEEaSJ_NS4_8TiledMMAINS4_8MMA_AtomIJNS4_4SM904GMMA27MMA_64x256x32_S32S8S8_SS_TNEEEENS4_6LayoutISD_NS5_IJSC_NSA_ILi0EEESR_EEEEENS5_IJNS4_10UnderscoreESU_SU_EEEEENS4_13SM90_TMA_LOADENS4_14ComposedLayoutINS4_7SwizzleILi3ELi4ELi3EEENS4_18smem_ptr_flag_bitsILi8EEENSQ_INS5_IJNSA_ILi8EEESG_EEENS5_IJSG_SC_EEEEEEEvNS4_8identityENS4_23SM90_TMA_LOAD_MULTICASTES17_vS18_EENS_8epilogue10collective6detail29Sm90TmaWarpSpecializedAdapterINS1C_15DefaultEpilogueIaSJ_SJ_NS1B_6thread17LinearCombinationIaLi1EiiLNS1G_9ScaleType4KindE0ELNS_15FloatRoundStyleE2EaEENS1_15EpilogueDefaultEEEEEvvEEEEvNT_6ParamsE --------------------------
	.section	.nv.constant0._ZN7cutlass13device_kernelINS_4gemm6kernel13GemmUniversalIN4cute5tupleIJiiiiEEENS1_10collective13CollectiveMmaINS1_34MainloopSm90TmaGmmaWarpSpecializedILi2ENS5_IJNS4_1CILi2EEENSA_ILi1EEESC_EEENS1_35KernelTmaWarpSpecializedCooperativeEEENS5_IJNSA_ILi128EEENSA_ILi256EEESH_EEEaNS5_IJlSC_lEEEaSJ_NS4_8TiledMMAINS4_8MMA_AtomIJNS4_4SM904GMMA27MMA_64x256x32_S32S8S8_SS_TNEEEENS4_6LayoutISD_NS5_IJSC_NSA_ILi0EEESR_EEEEENS5_IJNS4_10UnderscoreESU_SU_EEEEENS4_13SM90_TMA_LOADENS4_14ComposedLayoutINS4_7SwizzleILi3ELi4ELi3EEENS4_18smem_ptr_flag_bitsILi8EEENSQ_INS5_IJNSA_ILi8EEESG_EEENS5_IJSG_SC_EEEEEEEvNS4_8identityENS4_23SM90_TMA_LOAD_MULTICASTES17_vS18_EENS_8epilogue10collective6detail29Sm90TmaWarpSpecializedAdapterINS1C_15DefaultEpilogueIaSJ_SJ_NS1B_6thread17LinearCombinationIaLi1EiiLNS1G_9ScaleType4KindE0ELNS_15FloatRoundStyleE2EaEENS1_15EpilogueDefaultEEEEEvvEEEEvNT_6ParamsE,"a",@progbits
	.sectionflags	@""
	.align	4
.nv.constant0._ZN7cutlass13device_kernelINS_4gemm6kernel13GemmUniversalIN4cute5tupleIJiiiiEEENS1_10collective13CollectiveMmaINS1_34MainloopSm90TmaGmmaWarpSpecializedILi2ENS5_IJNS4_1CILi2EEENSA_ILi1EEESC_EEENS1_35KernelTmaWarpSpecializedCooperativeEEENS5_IJNSA_ILi128EEENSA_ILi256EEESH_EEEaNS5_IJlSC_lEEEaSJ_NS4_8TiledMMAINS4_8MMA_AtomIJNS4_4SM904GMMA27MMA_64x256x32_S32S8S8_SS_TNEEEENS4_6LayoutISD_NS5_IJSC_NSA_ILi0EEESR_EEEEENS5_IJNS4_10UnderscoreESU_SU_EEEEENS4_13SM90_TMA_LOADENS4_14ComposedLayoutINS4_7SwizzleILi3ELi4ELi3EEENS4_18smem_ptr_flag_bitsILi8EEENSQ_INS5_IJNSA_ILi8EEESG_EEENS5_IJSG_SC_EEEEEEEvNS4_8identityENS4_23SM90_TMA_LOAD_MULTICASTES17_vS18_EENS_8epilogue10collective6detail29Sm90TmaWarpSpecializedAdapterINS1C_15DefaultEpilogueIaSJ_SJ_NS1B_6thread17LinearCombinationIaLi1EiiLNS1G_9ScaleType4KindE0ELNS_15FloatRoundStyleE2EaEENS1_15EpilogueDefaultEEEEEvvEEEEvNT_6ParamsE:
	.zero		1664


//--------------------- SYMBOLS --------------------------

	.type		.nv.reservedSmem.offset0,@object
	.size		.nv.reservedSmem.offset0,0x4
	.type		__assertfail,@function
